// auto-generated by cutlass_sweep.conv — config: {"arch": "sm_90", "cluster_m": 2, "cluster_n": 1, "conv_kind": "wgrad", "dtype": "fp16", "ndim": 2, "tile_k": 64, "tile_m": 128, "tile_n": 128}
#include "cutlass/cutlass.h"
#include "cute/tensor.hpp"
#include "cutlass/kernel_hardware_info.hpp"
#include "cutlass/conv/convolution.h"
#include "cutlass/conv/dispatch_policy.hpp"
#include "cutlass/conv/collective/collective_builder.hpp"
#include "cutlass/conv/kernel/conv_universal.hpp"
#include "cutlass/conv/device/conv_universal_adapter.hpp"
#include "cutlass/epilogue/collective/collective_builder.hpp"

using namespace cute;
using Elem = cutlass::half_t;
using Acc  = float;
using LayoutAB = cutlass::layout::TensorNHWC;
using LayoutC  = cutlass::layout::TensorKCSR;
constexpr auto ConvOp = cutlass::conv::Operator::kWgrad;
using TileShape    = Shape<_128, Shape<_128>, Shape<_64>>;
using ClusterShape = Shape<_2, _1, _1>;

using CollectiveEpilogue = typename cutlass::epilogue::collective::CollectiveBuilder<
    cutlass::arch::Sm90, cutlass::arch::OpClassTensorOp,
    TileShape, ClusterShape,
    cutlass::epilogue::collective::EpilogueTileAuto,
    Acc, Acc,
    Elem, LayoutC, 128 / cutlass::sizeof_bits<Elem>::value,
    Elem, LayoutC, 128 / cutlass::sizeof_bits<Elem>::value,
    cutlass::epilogue::collective::EpilogueScheduleAuto
  >::CollectiveOp;

using CollectiveMainloop = typename cutlass::conv::collective::CollectiveBuilder<
    cutlass::arch::Sm90, cutlass::arch::OpClassTensorOp, ConvOp,
    Elem, LayoutAB, 128 / cutlass::sizeof_bits<Elem>::value,
    Elem, LayoutAB, 128 / cutlass::sizeof_bits<Elem>::value,
    Acc,
    TileShape, ClusterShape,
    cutlass::conv::collective::StageCountAutoCarveout<
        static_cast<int>(sizeof(typename CollectiveEpilogue::SharedStorage))>,
    cutlass::conv::collective::KernelScheduleAuto
  >::CollectiveOp;

using ProblemShape = cutlass::conv::ConvProblemShape<
    ConvOp, CollectiveMainloop::DispatchPolicy::NumSpatialDimensions>;
using ConvKernel = cutlass::conv::kernel::ConvUniversal<
    ProblemShape, CollectiveMainloop, CollectiveEpilogue>;
using Conv = cutlass::conv::device::ConvUniversalAdapter<ConvKernel>;

auto* _anchor = &cutlass::device_kernel<ConvKernel>;


// ===== COMPILED SASS (sm_90a) =====

	.target	sm_90a

	.elftype	@"ET_EXEC"


//--------------------- .note.nv.tkinfo           --------------------------
	.section	.note.nv.tkinfo,"",@"SHT_NOTE"
	.sectionflags	@"SHF_NOTE_NV_TKINFO"
	.tkinfo
        /*0018*/ 	.word	0x00000002
        /*0030*/ 	.string	""
        /*0030*/ 	.string	"ptxas"
        /*0030*/ 	.string	"Cuda compilation tools, release 13.0, V13.0.88"
        /*0030*/ 	.string	"Build cuda_13.0.r13.0/compiler.36424714_0"
        /*0030*/ 	.string	"-arch sm_90a -m 64 "



//--------------------- .note.nv.cuinfo           --------------------------
	.section	.note.nv.cuinfo,"",@"SHT_NOTE"
	.sectionflags	@"SHF_NOTE_NV_CUINFO"
        /*0018*/ 	.short	0x0002
        /*001a*/ 	.short	0x005a
        /*001c*/ 	.short	0x0082
	.zero		2


//--------------------- .nv.info                  --------------------------
	.section	.nv.info,"",@"SHT_CUDA_INFO"
	.align	4


	//----- nvinfo : EIATTR_REGCOUNT
	.align		4
        /*0000*/ 	.byte	0x04, 0x2f
        /*0002*/ 	.short	(.L_12 - .L_11)
	.align		4
.L_11:
        /*0004*/ 	.word	index@(_ZN7cutlass13device_kernelINS_4conv6kernel13ConvUniversalINS1_16ConvProblemShapeILNS1_8OperatorE2ELi2EEENS1_10collective14CollectiveConvINS1_46MainloopSm90TmaGmmaWarpSpecializedImplicitGemmILS5_2ELi7ELi2EN4cute5tupleIJNSA_1CILi2EEENSC_ILi1EEESE_EEENS1_36KernelImplicitTmaWarpSpecializedSm90ELi1EEENSB_IJNSC_ILi128EEENSB_IJSI_EEENSB_IJNSC_ILi64EEEEEEEEENS_6half_tESN_NSA_8TiledMMAINSA_8MMA_AtomIJNSA_4SM904GMMA26MMA_64x128x16_F32F16F16_SSILNSR_5MajorE1ELST_1ELNSR_7ScaleInE1ELSU_1EEEEEENSA_6LayoutINSB_IJSE_SE_SE_EEENSB_IJNSC_ILi0EEESZ_SZ_EEEEENSB_IJNSA_10UnderscoreES12_S12_EEEEENS7_6detail26Sm90ImplicitGemmTileTraitsINSA_13SM90_TMA_LOADENSA_14ComposedLayoutINSA_7SwizzleILi3ELi4ELi3EEENSA_18smem_ptr_flag_bitsILi16EEENSX_INSB_IJNSB_IJSK_SD_EEENSB_IJNSC_ILi8EEES1E_EEENSB_IJSE_NSC_ILi7EEEEEEEEENSB_IJNSB_IJSE_NSC_ILi4096EEEEEENSB_IJSK_NSC_ILi512EEEEEENSB_IJSZ_NSC_ILi8192EEEEEEEEEEEEEvEENS16_INSA_30SM90_TMA_LOAD_IM2COL_MULTICASTES1R_vEEEENS_8epilogue10collective6detail29Sm90TmaWarpSpecializedAdapterINS1X_15DefaultEpilogueISN_NSB_IJlNSB_IJSE_llEEESZ_EEES22_NS1W_6thread17LinearCombinationISN_Li1EffLNS23_9ScaleType4KindE0ELNS_15FloatRoundStyleE2ESN_EENS_4gemm15EpilogueDefaultEEEEEvvEEEEvNT_6ParamsE)
        /*0008*/ 	.word	0x000000a8


	//----- nvinfo : EIATTR_FRAME_SIZE
	.align		4
.L_12:
        /*000c*/ 	.byte	0x04, 0x11
        /*000e*/ 	.short	(.L_14 - .L_13)
	.align		4
.L_13:
        /*0010*/ 	.word	index@(_ZN7cutlass13device_kernelINS_4conv6kernel13ConvUniversalINS1_16ConvProblemShapeILNS1_8OperatorE2ELi2EEENS1_10collective14CollectiveConvINS1_46MainloopSm90TmaGmmaWarpSpecializedImplicitGemmILS5_2ELi7ELi2EN4cute5tupleIJNSA_1CILi2EEENSC_ILi1EEESE_EEENS1_36KernelImplicitTmaWarpSpecializedSm90ELi1EEENSB_IJNSC_ILi128EEENSB_IJSI_EEENSB_IJNSC_ILi64EEEEEEEEENS_6half_tESN_NSA_8TiledMMAINSA_8MMA_AtomIJNSA_4SM904GMMA26MMA_64x128x16_F32F16F16_SSILNSR_5MajorE1ELST_1ELNSR_7ScaleInE1ELSU_1EEEEEENSA_6LayoutINSB_IJSE_SE_SE_EEENSB_IJNSC_ILi0EEESZ_SZ_EEEEENSB_IJNSA_10UnderscoreES12_S12_EEEEENS7_6detail26Sm90ImplicitGemmTileTraitsINSA_13SM90_TMA_LOADENSA_14ComposedLayoutINSA_7SwizzleILi3ELi4ELi3EEENSA_18smem_ptr_flag_bitsILi16EEENSX_INSB_IJNSB_IJSK_SD_EEENSB_IJNSC_ILi8EEES1E_EEENSB_IJSE_NSC_ILi7EEEEEEEEENSB_IJNSB_IJSE_NSC_ILi4096EEEEEENSB_IJSK_NSC_ILi512EEEEEENSB_IJSZ_NSC_ILi8192EEEEEEEEEEEEEvEENS16_INSA_30SM90_TMA_LOAD_IM2COL_MULTICASTES1R_vEEEENS_8epilogue10collective6detail29Sm90TmaWarpSpecializedAdapterINS1X_15DefaultEpilogueISN_NSB_IJlNSB_IJSE_llEEESZ_EEES22_NS1W_6thread17LinearCombinationISN_Li1EffLNS23_9ScaleType4KindE0ELNS_15FloatRoundStyleE2ESN_EENS_4gemm15EpilogueDefaultEEEEEvvEEEEvNT_6ParamsE)
        /*0014*/ 	.word	0x00000000


	//----- nvinfo : EIATTR_MIN_STACK_SIZE
	.align		4
.L_14:
        /*0018*/ 	.byte	0x04, 0x12
        /*001a*/ 	.short	(.L_16 - .L_15)
	.align		4
.L_15:
        /*001c*/ 	.word	index@(_ZN7cutlass13device_kernelINS_4conv6kernel13ConvUniversalINS1_16ConvProblemShapeILNS1_8OperatorE2ELi2EEENS1_10collective14CollectiveConvINS1_46MainloopSm90TmaGmmaWarpSpecializedImplicitGemmILS5_2ELi7ELi2EN4cute5tupleIJNSA_1CILi2EEENSC_ILi1EEESE_EEENS1_36KernelImplicitTmaWarpSpecializedSm90ELi1EEENSB_IJNSC_ILi128EEENSB_IJSI_EEENSB_IJNSC_ILi64EEEEEEEEENS_6half_tESN_NSA_8TiledMMAINSA_8MMA_AtomIJNSA_4SM904GMMA26MMA_64x128x16_F32F16F16_SSILNSR_5MajorE1ELST_1ELNSR_7ScaleInE1ELSU_1EEEEEENSA_6LayoutINSB_IJSE_SE_SE_EEENSB_IJNSC_ILi0EEESZ_SZ_EEEEENSB_IJNSA_10UnderscoreES12_S12_EEEEENS7_6detail26Sm90ImplicitGemmTileTraitsINSA_13SM90_TMA_LOADENSA_14ComposedLayoutINSA_7SwizzleILi3ELi4ELi3EEENSA_18smem_ptr_flag_bitsILi16EEENSX_INSB_IJNSB_IJSK_SD_EEENSB_IJNSC_ILi8EEES1E_EEENSB_IJSE_NSC_ILi7EEEEEEEEENSB_IJNSB_IJSE_NSC_ILi4096EEEEEENSB_IJSK_NSC_ILi512EEEEEENSB_IJSZ_NSC_ILi8192EEEEEEEEEEEEEvEENS16_INSA_30SM90_TMA_LOAD_IM2COL_MULTICASTES1R_vEEEENS_8epilogue10collective6detail29Sm90TmaWarpSpecializedAdapterINS1X_15DefaultEpilogueISN_NSB_IJlNSB_IJSE_llEEESZ_EEES22_NS1W_6thread17LinearCombinationISN_Li1EffLNS23_9ScaleType4KindE0ELNS_15FloatRoundStyleE2ESN_EENS_4gemm15EpilogueDefaultEEEEEvvEEEEvNT_6ParamsE)
        /*0020*/ 	.word	0x00000000
.L_16:


//--------------------- .nv.compat                --------------------------
	.section	.nv.compat,"",@"SHT_CUDA_COMPAT_INFO"
	.align	4
        /*0000*/ 	.byte	0x02, 0x09, 0x01, 0x00, 0x02, 0x02, 0x04, 0x00, 0x02, 0x05, 0x05, 0x00, 0x03, 0x07, 0x01, 0x01
        /*0010*/ 	.byte	0x02, 0x03, 0x01, 0x00, 0x02, 0x06, 0x01, 0x00, 0x04, 0x0b, 0x08, 0x00, 0x00, 0x00, 0x00, 0x00
        /*0020*/ 	.byte	0x00, 0x00, 0x00, 0x00


//--------------------- .nv.info._ZN7cutlass13device_kernelINS_4conv6kernel13ConvUniversalINS1_16ConvProblemShapeILNS1_8OperatorE2ELi2EEENS1_10collective14CollectiveConvINS1_46MainloopSm90TmaGmmaWarpSpecializedImplicitGemmILS5_2ELi7ELi2EN4cute5tupleIJNSA_1CILi2EEENSC_ILi1EEESE_EEENS1_36KernelImplicitTmaWarpSpecializedSm90ELi1EEENSB_IJNSC_ILi128EEENSB_IJSI_EEENSB_IJNSC_ILi64EEEEEEEEENS_6half_tESN_NSA_8TiledMMAINSA_8MMA_AtomIJNSA_4SM904GMMA26MMA_64x128x16_F32F16F16_SSILNSR_5MajorE1ELST_1ELNSR_7ScaleInE1ELSU_1EEEEEENSA_6LayoutINSB_IJSE_SE_SE_EEENSB_IJNSC_ILi0EEESZ_SZ_EEEEENSB_IJNSA_10UnderscoreES12_S12_EEEEENS7_6detail26Sm90ImplicitGemmTileTraitsINSA_13SM90_TMA_LOADENSA_14ComposedLayoutINSA_7SwizzleILi3ELi4ELi3EEENSA_18smem_ptr_flag_bitsILi16EEENSX_INSB_IJNSB_IJSK_SD_EEENSB_IJNSC_ILi8EEES1E_EEENSB_IJSE_NSC_ILi7EEEEEEEEENSB_IJNSB_IJSE_NSC_ILi4096EEEEEENSB_IJSK_NSC_ILi512EEEEEENSB_IJSZ_NSC_ILi8192EEEEEEEEEEEEEvEENS16_INSA_30SM90_TMA_LOAD_IM2COL_MULTICASTES1R_vEEEENS_8epilogue10collective6detail29Sm90TmaWarpSpecializedAdapterINS1X_15DefaultEpilogueISN_NSB_IJlNSB_IJSE_llEEESZ_EEES22_NS1W_6thread17LinearCombinationISN_Li1EffLNS23_9ScaleType4KindE0ELNS_15FloatRoundStyleE2ESN_EENS_4gemm15EpilogueDefaultEEEEEvvEEEEvNT_6ParamsE --------------------------
	.section	.nv.info._ZN7cutlass13device_kernelINS_4conv6kernel13ConvUniversalINS1_16ConvProblemShapeILNS1_8OperatorE2ELi2EEENS1_10collective14CollectiveConvINS1_46MainloopSm90TmaGmmaWarpSpecializedImplicitGemmILS5_2ELi7ELi2EN4cute5tupleIJNSA_1CILi2EEENSC_ILi1EEESE_EEENS1_36KernelImplicitTmaWarpSpecializedSm90ELi1EEENSB_IJNSC_ILi128EEENSB_IJSI_EEENSB_IJNSC_ILi64EEEEEEEEENS_6half_tESN_NSA_8TiledMMAINSA_8MMA_AtomIJNSA_4SM904GMMA26MMA_64x128x16_F32F16F16_SSILNSR_5MajorE1ELST_1ELNSR_7ScaleInE1ELSU_1EEEEEENSA_6LayoutINSB_IJSE_SE_SE_EEENSB_IJNSC_ILi0EEESZ_SZ_EEEEENSB_IJNSA_10UnderscoreES12_S12_EEEEENS7_6detail26Sm90ImplicitGemmTileTraitsINSA_13SM90_TMA_LOADENSA_14ComposedLayoutINSA_7SwizzleILi3ELi4ELi3EEENSA_18smem_ptr_flag_bitsILi16EEENSX_INSB_IJNSB_IJSK_SD_EEENSB_IJNSC_ILi8EEES1E_EEENSB_IJSE_NSC_ILi7EEEEEEEEENSB_IJNSB_IJSE_NSC_ILi4096EEEEEENSB_IJSK_NSC_ILi512EEEEEENSB_IJSZ_NSC_ILi8192EEEEEEEEEEEEEvEENS16_INSA_30SM90_TMA_LOAD_IM2COL_MULTICASTES1R_vEEEENS_8epilogue10collective6detail29Sm90TmaWarpSpecializedAdapterINS1X_15DefaultEpilogueISN_NSB_IJlNSB_IJSE_llEEESZ_EEES22_NS1W_6thread17LinearCombinationISN_Li1EffLNS23_9ScaleType4KindE0ELNS_15FloatRoundStyleE2ESN_EENS_4gemm15EpilogueDefaultEEEEEvvEEEEvNT_6ParamsE,"",@"SHT_CUDA_INFO"
	.sectionflags	@""
	.align	4


	//----- nvinfo : EIATTR_CUDA_API_VERSION
	.align		4
        /*0000*/ 	.byte	0x04, 0x37
        /*0002*/ 	.short	(.L_18 - .L_17)
.L_17:
        /*0004*/ 	.word	0x00000082


	//----- nvinfo : EIATTR_KPARAM_INFO
	.align		4
.L_18:
        /*0008*/ 	.byte	0x04, 0x17
        /*000a*/ 	.short	(.L_20 - .L_19)
.L_19:
        /*000c*/ 	.word	0x00000000
        /*0010*/ 	.short	0x0000
        /*0012*/ 	.short	0x0070
        /*0014*/ 	.byte	0x00, 0xf0, 0x01, 0x0e


	//----- nvinfo : EIATTR_SPARSE_MMA_MASK
	.align		4
.L_20:
        /*0018*/ 	.byte	0x03, 0x50
        /*001a*/ 	.short	0x0000


	//----- nvinfo : EIATTR_MAXREG_COUNT
	.align		4
        /*001c*/ 	.byte	0x03, 0x1b
        /*001e*/ 	.short	0x00ff


	//----- nvinfo : EIATTR_NUM_BARRIERS
	.align		4
        /*0020*/ 	.byte	0x02, 0x4c
        /*0022*/ 	.byte	0x01
	.zero		1


	//----- nvinfo : EIATTR_MERCURY_ISA_VERSION
	.align		4
        /*0024*/ 	.byte	0x03, 0x5f
        /*0026*/ 	.short	0x0101


	//----- nvinfo : EIATTR_COOP_GROUP_MASK_REGIDS
	.align		4
        /*0028*/ 	.byte	0x04, 0x29
        /*002a*/ 	.short	(.L_22 - .L_21)


	//   ....[0]....
.L_21:
        /*002c*/ 	.word	0xffffffff


	//   ....[1]....
        /*0030*/ 	.word	0xffffffff


	//   ....[2]....
        /*0034*/ 	.word	0xffffffff


	//   ....[3]....
        /*0038*/ 	.word	0xffffffff


	//----- nvinfo : EIATTR_COOP_GROUP_INSTR_OFFSETS
	.align		4
.L_22:
        /*003c*/ 	.byte	0x04, 0x28
        /*003e*/ 	.short	(.L_24 - .L_23)


	//   ....[0]....
.L_23:
        /*0040*/ 	.word	0x00000070


	//   ....[1]....
        /*0044*/ 	.word	0x00000080


	//   ....[2]....
        /*0048*/ 	.word	0x00000140


	//   ....[3]....
        /*004c*/ 	.word	0x00000700


	//----- nvinfo : EIATTR_MBARRIER_INSTR_OFFSETS
	.align		4
.L_24:
        /*0050*/ 	.byte	0x04, 0x39
        /*0052*/ 	.short	(.L_26 - .L_25)


	//   ....[0]....
.L_25:
        /*0054*/ 	.word	0x000002f0
        /*0058*/ 	.word	0x000000ff
        /*005c*/ 	.word	0x00038000
        /*0060*/ 	.short	0x0100
        /*0062*/ 	.byte	0x08
	.zero		1


	//   ....[1]....
        /*0064*/ 	.word	0x00000300
        /*0068*/ 	.word	0x000000ff
        /*006c*/ 	.word	0x00038038
        /*0070*/ 	.short	0x0100
        /*0072*/ 	.byte	0x08
	.zero		1


	//   ....[2]....
        /*0074*/ 	.word	0x00000310
        /*0078*/ 	.word	0x000000ff
        /*007c*/ 	.word	0x00038008
        /*0080*/ 	.short	0x0100
        /*0082*/ 	.byte	0x08
	.zero		1


	//   ....[3]....
        /*0084*/ 	.word	0x00000320
        /*0088*/ 	.word	0x000000ff
        /*008c*/ 	.word	0x00038040
        /*0090*/ 	.short	0x0100
        /*0092*/ 	.byte	0x08
	.zero		1


	//   ....[4]....
        /*0094*/ 	.word	0x00000330
        /*0098*/ 	.word	0x000000ff
        /*009c*/ 	.word	0x00038010
        /*00a0*/ 	.short	0x0100
        /*00a2*/ 	.byte	0x08
	.zero		1


	//   ....[5]....
        /*00a4*/ 	.word	0x00000340
        /*00a8*/ 	.word	0x000000ff
        /*00ac*/ 	.word	0x00038048
        /*00b0*/ 	.short	0x0100
        /*00b2*/ 	.byte	0x08
	.zero		1


	//   ....[6]....
        /*00b4*/ 	.word	0x00000350
        /*00b8*/ 	.word	0x000000ff
        /*00bc*/ 	.word	0x00038018
        /*00c0*/ 	.short	0x0100
        /*00c2*/ 	.byte	0x08
	.zero		1


	//   ....[7]....
        /*00c4*/ 	.word	0x00000360
        /*00c8*/ 	.word	0x000000ff
        /*00cc*/ 	.word	0x00038050
        /*00d0*/ 	.short	0x0100
        /*00d2*/ 	.byte	0x08
	.zero		1


	//   ....[8]....
        /*00d4*/ 	.word	0x00000370
        /*00d8*/ 	.word	0x000000ff
        /*00dc*/ 	.word	0x00038020
        /*00e0*/ 	.short	0x0100
        /*00e2*/ 	.byte	0x08
	.zero		1


	//   ....[9]....
        /*00e4*/ 	.word	0x00000380
        /*00e8*/ 	.word	0x000000ff
        /*00ec*/ 	.word	0x00038058
        /*00f0*/ 	.short	0x0100
        /*00f2*/ 	.byte	0x08
	.zero		1


	//   ....[10]....
        /*00f4*/ 	.word	0x00000390
        /*00f8*/ 	.word	0x000000ff
        /*00fc*/ 	.word	0x00038028
        /*0100*/ 	.short	0x0100
        /*0102*/ 	.byte	0x08
	.zero		1


	//   ....[11]....
        /*0104*/ 	.word	0x000003a0
        /*0108*/ 	.word	0x000000ff
        /*010c*/ 	.word	0x00038060
        /*0110*/ 	.short	0x0100
        /*0112*/ 	.byte	0x08
	.zero		1


	//   ....[12]....
        /*0114*/ 	.word	0x000003b0
        /*0118*/ 	.word	0x000000ff
        /*011c*/ 	.word	0x00038030
        /*0120*/ 	.short	0x0100
        /*0122*/ 	.byte	0x08
	.zero		1


	//   ....[13]....
        /*0124*/ 	.word	0x000003c0
        /*0128*/ 	.word	0x000000ff
        /*012c*/ 	.word	0x00038068
        /*0130*/ 	.short	0x0100
        /*0132*/ 	.byte	0x08
	.zero		1


	//   ....[14]....
        /*0134*/ 	.word	0x000012e0
        /*0138*/ 	.word	0x0000000a
        /*013c*/ 	.word	0x00038000
        /*0140*/ 	.short	0x010a
        /*0142*/ 	.byte	0x3f
	.zero		1


	//   ....[15]....
        /*0144*/ 	.word	0x00001720
        /*0148*/ 	.word	0x0000000d
        /*014c*/ 	.word	0x00038000
        /*0150*/ 	.short	0x010a
        /*0152*/ 	.byte	0x3f
	.zero		1


	//   ....[16]....
        /*0154*/ 	.word	0x00001a00
        /*0158*/ 	.word	0x0000000a
        /*015c*/ 	.word	0x00000000
        /*0160*/ 	.short	0x0101
        /*0162*/ 	.byte	0x3f
	.zero		1


	//   ....[17]....
        /*0164*/ 	.word	0x00001c70
        /*0168*/ 	.word	0x00000006
        /*016c*/ 	.word	0x00000000
        /*0170*/ 	.short	0x0101
        /*0172*/ 	.byte	0x3f
	.zero		1


	//   ....[18]....
        /*0174*/ 	.word	0x0000b500
        /*0178*/ 	.word	0x00000009
        /*017c*/ 	.word	0x00038038
        /*0180*/ 	.short	0x010a
        /*0182*/ 	.byte	0x3f
	.zero		1


	//   ....[19]....
        /*0184*/ 	.word	0x0000bcd0
        /*0188*/ 	.word	0x00000002
        /*018c*/ 	.word	0x00000000
        /*0190*/ 	.short	0x010a
        /*0192*/ 	.byte	0x3f
	.zero		1


	//   ....[20]....
        /*0194*/ 	.word	0x0000bd80
        /*0198*/ 	.word	0x00000000
        /*019c*/ 	.word	0x00000000
        /*01a0*/ 	.short	0x010a
        /*01a2*/ 	.byte	0x3f
	.zero		1


	//   ....[21]....
        /*01a4*/ 	.word	0x0000be30
        /*01a8*/ 	.word	0x00000000
        /*01ac*/ 	.word	0x00000000
        /*01b0*/ 	.short	0x010a
        /*01b2*/ 	.byte	0x3f
	.zero		1


	//   ....[22]....
        /*01b4*/ 	.word	0x0000bee0
        /*01b8*/ 	.word	0x00000000
        /*01bc*/ 	.word	0x00000000
        /*01c0*/ 	.short	0x010a
        /*01c2*/ 	.byte	0x3f
	.zero		1


	//   ....[23]....
        /*01c4*/ 	.word	0x0000bf90
        /*01c8*/ 	.word	0x00000000
        /*01cc*/ 	.word	0x00000000
        /*01d0*/ 	.short	0x010a
        /*01d2*/ 	.byte	0x3f
	.zero		1


	//   ....[24]....
        /*01d4*/ 	.word	0x0000c040
        /*01d8*/ 	.word	0x00000000
        /*01dc*/ 	.word	0x00000000
        /*01e0*/ 	.short	0x010a
        /*01e2*/ 	.byte	0x3f
	.zero		1


	//   ....[25]....
        /*01e4*/ 	.word	0x0000c0f0
        /*01e8*/ 	.word	0x00000008
        /*01ec*/ 	.word	0x00000000
        /*01f0*/ 	.short	0x010a
        /*01f2*/ 	.byte	0x3f
	.zero		1


	//----- nvinfo : EIATTR_NUM_MBARRIERS
	.align		4
.L_26:
        /*01f4*/ 	.byte	0x03, 0x38
        /*01f6*/ 	.short	0x000e


	//----- nvinfo : EIATTR_EXIT_INSTR_OFFSETS
	.align		4
        /*01f8*/ 	.byte	0x04, 0x1c
        /*01fa*/ 	.short	(.L_28 - .L_27)


	//   ....[0]....
.L_27:
        /*01fc*/ 	.word	0x00000e10


	//   ....[1]....
        /*0200*/ 	.word	0x00001eb0


	//   ....[2]....
        /*0204*/ 	.word	0x00001fd0


	//   ....[3]....
        /*0208*/ 	.word	0x000089c0


	//   ....[4]....
        /*020c*/ 	.word	0x000089f0


	//   ....[5]....
        /*0210*/ 	.word	0x0000b2c0


	//   ....[6]....
        /*0214*/ 	.word	0x0000b2f0


	//   ....[7]....
        /*0218*/ 	.word	0x0000b310


	//   ....[8]....
        /*021c*/ 	.word	0x0000bbd0


	//   ....[9]....
        /*0220*/ 	.word	0x0000c120


	//----- nvinfo : EIATTR_MAX_THREADS
	.align		4
.L_28:
        /*0224*/ 	.byte	0x04, 0x05
        /*0226*/ 	.short	(.L_30 - .L_29)
.L_29:
        /*0228*/ 	.word	0x00000100
        /*022c*/ 	.word	0x00000001
        /*0230*/ 	.word	0x00000001


	//----- nvinfo : EIATTR_CRS_STACK_SIZE
	.align		4
.L_30:
        /*0234*/ 	.byte	0x04, 0x1e
        /*0236*/ 	.short	(.L_32 - .L_31)
.L_31:
        /*0238*/ 	.word	0x00000000


	//----- nvinfo : EIATTR_CBANK_PARAM_SIZE
	.align		4
.L_32:
        /*023c*/ 	.byte	0x03, 0x19
        /*023e*/ 	.short	0x03f0


	//----- nvinfo : EIATTR_PARAM_CBANK
	.align		4
        /*0240*/ 	.byte	0x04, 0x0a
        /*0242*/ 	.short	(.L_34 - .L_33)
	.align		4
.L_33:
        /*0244*/ 	.word	index@(.nv.constant0._ZN7cutlass13device_kernelINS_4conv6kernel13ConvUniversalINS1_16ConvProblemShapeILNS1_8OperatorE2ELi2EEENS1_10collective14CollectiveConvINS1_46MainloopSm90TmaGmmaWarpSpecializedImplicitGemmILS5_2ELi7ELi2EN4cute5tupleIJNSA_1CILi2EEENSC_ILi1EEESE_EEENS1_36KernelImplicitTmaWarpSpecializedSm90ELi1EEENSB_IJNSC_ILi128EEENSB_IJSI_EEENSB_IJNSC_ILi64EEEEEEEEENS_6half_tESN_NSA_8TiledMMAINSA_8MMA_AtomIJNSA_4SM904GMMA26MMA_64x128x16_F32F16F16_SSILNSR_5MajorE1ELST_1ELNSR_7ScaleInE1ELSU_1EEEEEENSA_6LayoutINSB_IJSE_SE_SE_EEENSB_IJNSC_ILi0EEESZ_SZ_EEEEENSB_IJNSA_10UnderscoreES12_S12_EEEEENS7_6detail26Sm90ImplicitGemmTileTraitsINSA_13SM90_TMA_LOADENSA_14ComposedLayoutINSA_7SwizzleILi3ELi4ELi3EEENSA_18smem_ptr_flag_bitsILi16EEENSX_INSB_IJNSB_IJSK_SD_EEENSB_IJNSC_ILi8EEES1E_EEENSB_IJSE_NSC_ILi7EEEEEEEEENSB_IJNSB_IJSE_NSC_ILi4096EEEEEENSB_IJSK_NSC_ILi512EEEEEENSB_IJSZ_NSC_ILi8192EEEEEEEEEEEEEvEENS16_INSA_30SM90_TMA_LOAD_IM2COL_MULTICASTES1R_vEEEENS_8epilogue10collective6detail29Sm90TmaWarpSpecializedAdapterINS1X_15DefaultEpilogueISN_NSB_IJlNSB_IJSE_llEEESZ_EEES22_NS1W_6thread17LinearCombinationISN_Li1EffLNS23_9ScaleType4KindE0ELNS_15FloatRoundStyleE2ESN_EENS_4gemm15EpilogueDefaultEEEEEvvEEEEvNT_6ParamsE)
        /*0248*/ 	.short	0x0210
        /*024a*/ 	.short	0x03f0


	//----- nvinfo : EIATTR_SW_WAR
	.align		4
.L_34:
        /*024c*/ 	.byte	0x04, 0x36
        /*024e*/ 	.short	(.L_36 - .L_35)
.L_35:
        /*0250*/ 	.word	0x00000008
.L_36:


//--------------------- .nv.callgraph             --------------------------
	.section	.nv.callgraph,"",@"SHT_CUDA_CALLGRAPH"
	.align	4
	.sectionentsize	8
	.align		4
        /*0000*/ 	.word	0x00000000
	.align		4
        /*0004*/ 	.word	0xffffffff
	.align		4
        /*0008*/ 	.word	0x00000000
	.align		4
        /*000c*/ 	.word	0xfffffffe
	.align		4
        /*0010*/ 	.word	0x00000000
	.align		4
        /*0014*/ 	.word	0xfffffffd
	.align		4
        /*0018*/ 	.word	0x00000000
	.align		4
        /*001c*/ 	.word	0xfffffffc


//--------------------- .nv.constant4             --------------------------
	.section	.nv.constant4,"a",@progbits
	.align	8
	.align		8
.nv.constant4:
        /*0000*/ 	.dword	_ZN39_INTERNAL_95e5df94_4_k_cu_ecf0ad63_27714cuda3std3__45__cpo5beginE
	.align		8
        /*0008*/ 	.dword	_ZN39_INTERNAL_95e5df94_4_k_cu_ecf0ad63_27714cuda3std3__45__cpo3endE
	.align		8
        /*0010*/ 	.dword	_ZN39_INTERNAL_95e5df94_4_k_cu_ecf0ad63_27714cuda3std3__45__cpo6cbeginE
	.align		8
        /*0018*/ 	.dword	_ZN39_INTERNAL_95e5df94_4_k_cu_ecf0ad63_27714cuda3std3__45__cpo4cendE
	.align		8
        /*0020*/ 	.dword	_ZN39_INTERNAL_95e5df94_4_k_cu_ecf0ad63_27714cuda3std3__441_GLOBAL__N__95e5df94_4_k_cu_ecf0ad63_27716ignoreE
	.align		8
        /*0028*/ 	.dword	_ZN39_INTERNAL_95e5df94_4_k_cu_ecf0ad63_27714cuda3std3__419piecewise_constructE
	.align		8
        /*0030*/ 	.dword	_ZN39_INTERNAL_95e5df94_4_k_cu_ecf0ad63_27714cuda3std3__48in_placeE
	.align		8
        /*0038*/ 	.dword	_ZN39_INTERNAL_95e5df94_4_k_cu_ecf0ad63_27714cuda3std6ranges3__45__cpo4swapE
	.align		8
        /*0040*/ 	.dword	_ZN39_INTERNAL_95e5df94_4_k_cu_ecf0ad63_27714cuda3std6ranges3__45__cpo9iter_moveE
	.align		8
        /*0048*/ 	.dword	_ZN39_INTERNAL_95e5df94_4_k_cu_ecf0ad63_27714cute7productE
	.align		8
        /*0050*/ 	.dword	_ZN39_INTERNAL_95e5df94_4_k_cu_ecf0ad63_27714cute1_E


//--------------------- .text._ZN7cutlass13device_kernelINS_4conv6kernel13ConvUniversalINS1_16ConvProblemShapeILNS1_8OperatorE2ELi2EEENS1_10collective14CollectiveConvINS1_46MainloopSm90TmaGmmaWarpSpecializedImplicitGemmILS5_2ELi7ELi2EN4cute5tupleIJNSA_1CILi2EEENSC_ILi1EEESE_EEENS1_36KernelImplicitTmaWarpSpecializedSm90ELi1EEENSB_IJNSC_ILi128EEENSB_IJSI_EEENSB_IJNSC_ILi64EEEEEEEEENS_6half_tESN_NSA_8TiledMMAINSA_8MMA_AtomIJNSA_4SM904GMMA26MMA_64x128x16_F32F16F16_SSILNSR_5MajorE1ELST_1ELNSR_7ScaleInE1ELSU_1EEEEEENSA_6LayoutINSB_IJSE_SE_SE_EEENSB_IJNSC_ILi0EEESZ_SZ_EEEEENSB_IJNSA_10UnderscoreES12_S12_EEEEENS7_6detail26Sm90ImplicitGemmTileTraitsINSA_13SM90_TMA_LOADENSA_14ComposedLayoutINSA_7SwizzleILi3ELi4ELi3EEENSA_18smem_ptr_flag_bitsILi16EEENSX_INSB_IJNSB_IJSK_SD_EEENSB_IJNSC_ILi8EEES1E_EEENSB_IJSE_NSC_ILi7EEEEEEEEENSB_IJNSB_IJSE_NSC_ILi4096EEEEEENSB_IJSK_NSC_ILi512EEEEEENSB_IJSZ_NSC_ILi8192EEEEEEEEEEEEEvEENS16_INSA_30SM90_TMA_LOAD_IM2COL_MULTICASTES1R_vEEEENS_8epilogue10collective6detail29Sm90TmaWarpSpecializedAdapterINS1X_15DefaultEpilogueISN_NSB_IJlNSB_IJSE_llEEESZ_EEES22_NS1W_6thread17LinearCombinationISN_Li1EffLNS23_9ScaleType4KindE0ELNS_15FloatRoundStyleE2ESN_EENS_4gemm15EpilogueDefaultEEEEEvvEEEEvNT_6ParamsE --------------------------
	.section	.text._ZN7cutlass13device_kernelINS_4conv6kernel13ConvUniversalINS1_16ConvProblemShapeILNS1_8OperatorE2ELi2EEENS1_10collective14CollectiveConvINS1_46MainloopSm90TmaGmmaWarpSpecializedImplicitGemmILS5_2ELi7ELi2EN4cute5tupleIJNSA_1CILi2EEENSC_ILi1EEESE_EEENS1_36KernelImplicitTmaWarpSpecializedSm90ELi1EEENSB_IJNSC_ILi128EEENSB_IJSI_EEENSB_IJNSC_ILi64EEEEEEEEENS_6half_tESN_NSA_8TiledMMAINSA_8MMA_AtomIJNSA_4SM904GMMA26MMA_64x128x16_F32F16F16_SSILNSR_5MajorE1ELST_1ELNSR_7ScaleInE1ELSU_1EEEEEENSA_6LayoutINSB_IJSE_SE_SE_EEENSB_IJNSC_ILi0EEESZ_SZ_EEEEENSB_IJNSA_10UnderscoreES12_S12_EEEEENS7_6detail26Sm90ImplicitGemmTileTraitsINSA_13SM90_TMA_LOADENSA_14ComposedLayoutINSA_7SwizzleILi3ELi4ELi3EEENSA_18smem_ptr_flag_bitsILi16EEENSX_INSB_IJNSB_IJSK_SD_EEENSB_IJNSC_ILi8EEES1E_EEENSB_IJSE_NSC_ILi7EEEEEEEEENSB_IJNSB_IJSE_NSC_ILi4096EEEEEENSB_IJSK_NSC_ILi512EEEEEENSB_IJSZ_NSC_ILi8192EEEEEEEEEEEEEvEENS16_INSA_30SM90_TMA_LOAD_IM2COL_MULTICASTES1R_vEEEENS_8epilogue10collective6detail29Sm90TmaWarpSpecializedAdapterINS1X_15DefaultEpilogueISN_NSB_IJlNSB_IJSE_llEEESZ_EEES22_NS1W_6thread17LinearCombinationISN_Li1EffLNS23_9ScaleType4KindE0ELNS_15FloatRoundStyleE2ESN_EENS_4gemm15EpilogueDefaultEEEEEvvEEEEvNT_6ParamsE,"ax",@progbits
	.align	128
.text._ZN7cutlass13device_kernelINS_4conv6kernel13ConvUniversalINS1_16ConvProblemShapeILNS1_8OperatorE2ELi2EEENS1_10collective14CollectiveConvINS1_46MainloopSm90TmaGmmaWarpSpecializedImplicitGemmILS5_2ELi7ELi2EN4cute5tupleIJNSA_1CILi2EEENSC_ILi1EEESE_EEENS1_36KernelImplicitTmaWarpSpecializedSm90ELi1EEENSB_IJNSC_ILi128EEENSB_IJSI_EEENSB_IJNSC_ILi64EEEEEEEEENS_6half_tESN_NSA_8TiledMMAINSA_8MMA_AtomIJNSA_4SM904GMMA26MMA_64x128x16_F32F16F16_SSILNSR_5MajorE1ELST_1ELNSR_7ScaleInE1ELSU_1EEEEEENSA_6LayoutINSB_IJSE_SE_SE_EEENSB_IJNSC_ILi0EEESZ_SZ_EEEEENSB_IJNSA_10UnderscoreES12_S12_EEEEENS7_6detail26Sm90ImplicitGemmTileTraitsINSA_13SM90_TMA_LOADENSA_14ComposedLayoutINSA_7SwizzleILi3ELi4ELi3EEENSA_18smem_ptr_flag_bitsILi16EEENSX_INSB_IJNSB_IJSK_SD_EEENSB_IJNSC_ILi8EEES1E_EEENSB_IJSE_NSC_ILi7EEEEEEEEENSB_IJNSB_IJSE_NSC_ILi4096EEEEEENSB_IJSK_NSC_ILi512EEEEEENSB_IJSZ_NSC_ILi8192EEEEEEEEEEEEEvEENS16_INSA_30SM90_TMA_LOAD_IM2COL_MULTICASTES1R_vEEEENS_8epilogue10collective6detail29Sm90TmaWarpSpecializedAdapterINS1X_15DefaultEpilogueISN_NSB_IJlNSB_IJSE_llEEESZ_EEES22_NS1W_6thread17LinearCombinationISN_Li1EffLNS23_9ScaleType4KindE0ELNS_15FloatRoundStyleE2ESN_EENS_4gemm15EpilogueDefaultEEEEEvvEEEEvNT_6ParamsE:
        .type           _ZN7cutlass13device_kernelINS_4conv6kernel13ConvUniversalINS1_16ConvProblemShapeILNS1_8OperatorE2ELi2EEENS1_10collective14CollectiveConvINS1_46MainloopSm90TmaGmmaWarpSpecializedImplicitGemmILS5_2ELi7ELi2EN4cute5tupleIJNSA_1CILi2EEENSC_ILi1EEESE_EEENS1_36KernelImplicitTmaWarpSpecializedSm90ELi1EEENSB_IJNSC_ILi128EEENSB_IJSI_EEENSB_IJNSC_ILi64EEEEEEEEENS_6half_tESN_NSA_8TiledMMAINSA_8MMA_AtomIJNSA_4SM904GMMA26MMA_64x128x16_F32F16F16_SSILNSR_5MajorE1ELST_1ELNSR_7ScaleInE1ELSU_1EEEEEENSA_6LayoutINSB_IJSE_SE_SE_EEENSB_IJNSC_ILi0EEESZ_SZ_EEEEENSB_IJNSA_10UnderscoreES12_S12_EEEEENS7_6detail26Sm90ImplicitGemmTileTraitsINSA_13SM90_TMA_LOADENSA_14ComposedLayoutINSA_7SwizzleILi3ELi4ELi3EEENSA_18smem_ptr_flag_bitsILi16EEENSX_INSB_IJNSB_IJSK_SD_EEENSB_IJNSC_ILi8EEES1E_EEENSB_IJSE_NSC_ILi7EEEEEEEEENSB_IJNSB_IJSE_NSC_ILi4096EEEEEENSB_IJSK_NSC_ILi512EEEEEENSB_IJSZ_NSC_ILi8192EEEEEEEEEEEEEvEENS16_INSA_30SM90_TMA_LOAD_IM2COL_MULTICASTES1R_vEEEENS_8epilogue10collective6detail29Sm90TmaWarpSpecializedAdapterINS1X_15DefaultEpilogueISN_NSB_IJlNSB_IJSE_llEEESZ_EEES22_NS1W_6thread17LinearCombinationISN_Li1EffLNS23_9ScaleType4KindE0ELNS_15FloatRoundStyleE2ESN_EENS_4gemm15EpilogueDefaultEEEEEvvEEEEvNT_6ParamsE,@function
        .size           _ZN7cutlass13device_kernelINS_4conv6kernel13ConvUniversalINS1_16ConvProblemShapeILNS1_8OperatorE2ELi2EEENS1_10collective14CollectiveConvINS1_46MainloopSm90TmaGmmaWarpSpecializedImplicitGemmILS5_2ELi7ELi2EN4cute5tupleIJNSA_1CILi2EEENSC_ILi1EEESE_EEENS1_36KernelImplicitTmaWarpSpecializedSm90ELi1EEENSB_IJNSC_ILi128EEENSB_IJSI_EEENSB_IJNSC_ILi64EEEEEEEEENS_6half_tESN_NSA_8TiledMMAINSA_8MMA_AtomIJNSA_4SM904GMMA26MMA_64x128x16_F32F16F16_SSILNSR_5MajorE1ELST_1ELNSR_7ScaleInE1ELSU_1EEEEEENSA_6LayoutINSB_IJSE_SE_SE_EEENSB_IJNSC_ILi0EEESZ_SZ_EEEEENSB_IJNSA_10UnderscoreES12_S12_EEEEENS7_6detail26Sm90ImplicitGemmTileTraitsINSA_13SM90_TMA_LOADENSA_14ComposedLayoutINSA_7SwizzleILi3ELi4ELi3EEENSA_18smem_ptr_flag_bitsILi16EEENSX_INSB_IJNSB_IJSK_SD_EEENSB_IJNSC_ILi8EEES1E_EEENSB_IJSE_NSC_ILi7EEEEEEEEENSB_IJNSB_IJSE_NSC_ILi4096EEEEEENSB_IJSK_NSC_ILi512EEEEEENSB_IJSZ_NSC_ILi8192EEEEEEEEEEEEEvEENS16_INSA_30SM90_TMA_LOAD_IM2COL_MULTICASTES1R_vEEEENS_8epilogue10collective6detail29Sm90TmaWarpSpecializedAdapterINS1X_15DefaultEpilogueISN_NSB_IJlNSB_IJSE_llEEESZ_EEES22_NS1W_6thread17LinearCombinationISN_Li1EffLNS23_9ScaleType4KindE0ELNS_15FloatRoundStyleE2ESN_EENS_4gemm15EpilogueDefaultEEEEEvvEEEEvNT_6ParamsE,(.L_x_294 - _ZN7cutlass13device_kernelINS_4conv6kernel13ConvUniversalINS1_16ConvProblemShapeILNS1_8OperatorE2ELi2EEENS1_10collective14CollectiveConvINS1_46MainloopSm90TmaGmmaWarpSpecializedImplicitGemmILS5_2ELi7ELi2EN4cute5tupleIJNSA_1CILi2EEENSC_ILi1EEESE_EEENS1_36KernelImplicitTmaWarpSpecializedSm90ELi1EEENSB_IJNSC_ILi128EEENSB_IJSI_EEENSB_IJNSC_ILi64EEEEEEEEENS_6half_tESN_NSA_8TiledMMAINSA_8MMA_AtomIJNSA_4SM904GMMA26MMA_64x128x16_F32F16F16_SSILNSR_5MajorE1ELST_1ELNSR_7ScaleInE1ELSU_1EEEEEENSA_6LayoutINSB_IJSE_SE_SE_EEENSB_IJNSC_ILi0EEESZ_SZ_EEEEENSB_IJNSA_10UnderscoreES12_S12_EEEEENS7_6detail26Sm90ImplicitGemmTileTraitsINSA_13SM90_TMA_LOADENSA_14ComposedLayoutINSA_7SwizzleILi3ELi4ELi3EEENSA_18smem_ptr_flag_bitsILi16EEENSX_INSB_IJNSB_IJSK_SD_EEENSB_IJNSC_ILi8EEES1E_EEENSB_IJSE_NSC_ILi7EEEEEEEEENSB_IJNSB_IJSE_NSC_ILi4096EEEEEENSB_IJSK_NSC_ILi512EEEEEENSB_IJSZ_NSC_ILi8192EEEEEEEEEEEEEvEENS16_INSA_30SM90_TMA_LOAD_IM2COL_MULTICASTES1R_vEEEENS_8epilogue10collective6detail29Sm90TmaWarpSpecializedAdapterINS1X_15DefaultEpilogueISN_NSB_IJlNSB_IJSE_llEEESZ_EEES22_NS1W_6thread17LinearCombinationISN_Li1EffLNS23_9ScaleType4KindE0ELNS_15FloatRoundStyleE2ESN_EENS_4gemm15EpilogueDefaultEEEEEvvEEEEvNT_6ParamsE)
        .other          _ZN7cutlass13device_kernelINS_4conv6kernel13ConvUniversalINS1_16ConvProblemShapeILNS1_8OperatorE2ELi2EEENS1_10collective14CollectiveConvINS1_46MainloopSm90TmaGmmaWarpSpecializedImplicitGemmILS5_2ELi7ELi2EN4cute5tupleIJNSA_1CILi2EEENSC_ILi1EEESE_EEENS1_36KernelImplicitTmaWarpSpecializedSm90ELi1EEENSB_IJNSC_ILi128EEENSB_IJSI_EEENSB_IJNSC_ILi64EEEEEEEEENS_6half_tESN_NSA_8TiledMMAINSA_8MMA_AtomIJNSA_4SM904GMMA26MMA_64x128x16_F32F16F16_SSILNSR_5MajorE1ELST_1ELNSR_7ScaleInE1ELSU_1EEEEEENSA_6LayoutINSB_IJSE_SE_SE_EEENSB_IJNSC_ILi0EEESZ_SZ_EEEEENSB_IJNSA_10UnderscoreES12_S12_EEEEENS7_6detail26Sm90ImplicitGemmTileTraitsINSA_13SM90_TMA_LOADENSA_14ComposedLayoutINSA_7SwizzleILi3ELi4ELi3EEENSA_18smem_ptr_flag_bitsILi16EEENSX_INSB_IJNSB_IJSK_SD_EEENSB_IJNSC_ILi8EEES1E_EEENSB_IJSE_NSC_ILi7EEEEEEEEENSB_IJNSB_IJSE_NSC_ILi4096EEEEEENSB_IJSK_NSC_ILi512EEEEEENSB_IJSZ_NSC_ILi8192EEEEEEEEEEEEEvEENS16_INSA_30SM90_TMA_LOAD_IM2COL_MULTICASTES1R_vEEEENS_8epilogue10collective6detail29Sm90TmaWarpSpecializedAdapterINS1X_15DefaultEpilogueISN_NSB_IJlNSB_IJSE_llEEESZ_EEES22_NS1W_6thread17LinearCombinationISN_Li1EffLNS23_9ScaleType4KindE0ELNS_15FloatRoundStyleE2ESN_EENS_4gemm15EpilogueDefaultEEEEEvvEEEEvNT_6ParamsE,@"STO_CUDA_ENTRY STV_DEFAULT"
_ZN7cutlass13device_kernelINS_4conv6kernel13ConvUniversalINS1_16ConvProblemShapeILNS1_8OperatorE2ELi2EEENS1_10collective14CollectiveConvINS1_46MainloopSm90TmaGmmaWarpSpecializedImplicitGemmILS5_2ELi7ELi2EN4cute5tupleIJNSA_1CILi2EEENSC_ILi1EEESE_EEENS1_36KernelImplicitTmaWarpSpecializedSm90ELi1EEENSB_IJNSC_ILi128EEENSB_IJSI_EEENSB_IJNSC_ILi64EEEEEEEEENS_6half_tESN_NSA_8TiledMMAINSA_8MMA_AtomIJNSA_4SM904GMMA26MMA_64x128x16_F32F16F16_SSILNSR_5MajorE1ELST_1ELNSR_7ScaleInE1ELSU_1EEEEEENSA_6LayoutINSB_IJSE_SE_SE_EEENSB_IJNSC_ILi0EEESZ_SZ_EEEEENSB_IJNSA_10UnderscoreES12_S12_EEEEENS7_6detail26Sm90ImplicitGemmTileTraitsINSA_13SM90_TMA_LOADENSA_14ComposedLayoutINSA_7SwizzleILi3ELi4ELi3EEENSA_18smem_ptr_flag_bitsILi16EEENSX_INSB_IJNSB_IJSK_SD_EEENSB_IJNSC_ILi8EEES1E_EEENSB_IJSE_NSC_ILi7EEEEEEEEENSB_IJNSB_IJSE_NSC_ILi4096EEEEEENSB_IJSK_NSC_ILi512EEEEEENSB_IJSZ_NSC_ILi8192EEEEEEEEEEEEEvEENS16_INSA_30SM90_TMA_LOAD_IM2COL_MULTICASTES1R_vEEEENS_8epilogue10collective6detail29Sm90TmaWarpSpecializedAdapterINS1X_15DefaultEpilogueISN_NSB_IJlNSB_IJSE_llEEESZ_EEES22_NS1W_6thread17LinearCombinationISN_Li1EffLNS23_9ScaleType4KindE0ELNS_15FloatRoundStyleE2ESN_EENS_4gemm15EpilogueDefaultEEEEEvvEEEEvNT_6ParamsE:
[----:B------:R-:W-:Y:S01]  /*0000*/  LDC R1, c[0x0][0x28] ;  /* 0x00000a00ff017b82 */ /* 0x000fe20000000800 */
[----:B------:R-:W0:Y:S01]  /*0010*/  S2R R13, SR_TID.X ;  /* 0x00000000000d7919 */ /* 0x000e220000002100 */
[----:B------:R-:W-:Y:S01]  /*0020*/  ELECT P0, URZ, PT ;  /* 0x00000000003f782f */ /* 0x000fe20003800000 */
[----:B------:R-:W-:Y:S01]  /*0030*/  BSSY B0, `(.L_x_0) ;  /* 0x0000010000007945 */ /* 0x000fe20003800000 */
[----:B------:R-:W1:Y:S01]  /*0040*/  S2R R14, SR_CTAID.X ;  /* 0x00000000000e7919 */ /* 0x000e620000002500 */
[--C-:B0-----:R-:W-:Y:S02]  /*0050*/  SHF.R.U32.HI R0, RZ, 0x5, R13.reuse ;  /* 0x00000005ff007819 */ /* 0x101fe4000001160d */
[----:B------:R-:W-:-:S03]  /*0060*/  SHF.R.U32.HI R3, RZ, 0x7, R13 ;  /* 0x00000007ff037819 */ /* 0x000fc6000001160d */
[----:B------:R-:W0:Y:S04]  /*0070*/  SHFL.IDX PT, R2, R0, RZ, 0x1f ;  /* 0x00001fff00027589 */ /* 0x000e2800000e0000 */
[----:B------:R2:W3:Y:S01]  /*0080*/  SHFL.IDX PT, R11, R3, RZ, 0x1f ;  /* 0x00001fff030b7589 */ /* 0x0004e200000e0000 */
[----:B0-----:R-:W-:-:S13]  /*0090*/  ISETP.NE.OR P0, PT, R2, RZ, !P0 ;  /* 0x000000ff0200720c */ /* 0x001fda0004705670 */
[----:B-123--:R-:W-:Y:S05]  /*00a0*/  @P0 BRA `(.L_x_1) ;  /* 0x0000000000200947 */ /* 0x00efea0003800000 */
[----:B------:R-:W-:Y:S02]  /*00b0*/  ULDC.64 UR4, c[0x0][0x198] ;  /* 0x0000660000047ab9 */ /* 0x000fe40000000a00 */
[----:B------:R-:W-:Y:S02]  /*00c0*/  UIADD3 UR6, UP0, UR4, 0xf0, URZ ;  /* 0x000000f004067890 */ /* 0x000fe4000ff1e03f */
[----:B------:R-:W-:Y:S02]  /*00d0*/  UIADD3 UR4, UP1, UR4, 0x1f0, URZ ;  /* 0x000001f004047890 */ /* 0x000fe4000ff3e03f */
[----:B------:R-:W-:Y:S02]  /*00e0*/  UIADD3.X UR7, URZ, UR5, URZ, UP0, !UPT ;  /* 0x000000053f077290 */ /* 0x000fe400087fe43f */
[----:B------:R-:W-:-:S07]  /*00f0*/  UIADD3.X UR5, URZ, UR5, URZ, UP1, !UPT ;  /* 0x000000053f057290 */ /* 0x000fce0008ffe43f */
[----:B------:R0:W-:Y:S02]  /*0100*/  UTMACCTL.PF [UR6] ;  /* 0x00000000060079b9 */ /* 0x0001e40008040000 */
[----:B------:R0:W-:Y:S02]  /*0110*/  UTMACCTL.PF [UR4] ;  /* 0x00000000040079b9 */ /* 0x0001e40008040000 */
[----:B0-----:R-:W-:Y:S01]  /*0120*/  NOP ;  /* 0x0000000000007918 */ /* 0x001fe20000000000 */
.L_x_1:
[----:B------:R-:W-:Y:S05]  /*0130*/  BSYNC B0 ;  /* 0x0000000000007941 */ /* 0x000fea0003800000 */
.L_x_0:
[----:B------:R-:W0:Y:S01]  /*0140*/  SHFL.IDX PT, R0, R0, RZ, 0x1f ;  /* 0x00001fff00007589 */ /* 0x000e2200000e0000 */
[----:B------:R-:W-:Y:S02]  /*0150*/  SHF.R.S32.HI R4, RZ, 0x1f, R13 ;  /* 0x0000001fff047819 */ /* 0x000fe4000001140d */
[----:B------:R-:W-:Y:S01]  /*0160*/  I2FP.F32.U32 R6, R14 ;  /* 0x0000000e00067245 */ /* 0x000fe20000201000 */
[----:B------:R-:W1:Y:S01]  /*0170*/  S2R R16, SR_CTAID.Y ;  /* 0x0000000000107919 */ /* 0x000e620000002600 */
[----:B------:R-:W-:-:S04]  /*0180*/  LEA.HI R4, R4, R13, RZ, 0x7 ;  /* 0x0000000d04047211 */ /* 0x000fc800078f38ff */
[----:B------:R-:W-:-:S05]  /*0190*/  LOP3.LUT R4, R4, 0xffffff80, RZ, 0xc0, !PT ;  /* 0xffffff8004047812 */ /* 0x000fca00078ec0ff */
[----:B------:R-:W-:-:S05]  /*01a0*/  IMAD.IADD R18, R13, 0x1, -R4 ;  /* 0x000000010d127824 */ /* 0x000fca00078e0a04 */
[----:B------:R-:W-:-:S04]  /*01b0*/  SHF.R.S32.HI R3, RZ, 0x1f, R18 ;  /* 0x0000001fff037819 */ /* 0x000fc80000011412 */
[----:B------:R-:W-:Y:S02]  /*01c0*/  LEA.HI R3, R3, R18, RZ, 0x3 ;  /* 0x0000001203037211 */ /* 0x000fe400078f18ff */
[----:B0-----:R-:W-:Y:S02]  /*01d0*/  ISETP.NE.AND P0, PT, R0, RZ, PT ;  /* 0x000000ff0000720c */ /* 0x001fe40003f05270 */
[--C-:B------:R-:W-:Y:S02]  /*01e0*/  SHF.R.S32.HI R4, RZ, 0x3, R3.reuse ;  /* 0x00000003ff047819 */ /* 0x100fe40000011403 */
[----:B------:R-:W-:Y:S02]  /*01f0*/  SHF.R.S32.HI R3, RZ, 0x1f, R3 ;  /* 0x0000001fff037819 */ /* 0x000fe40000011403 */
[----:B------:R-:W-:-:S07]  /*0200*/  SHF.R.S32.HI R5, RZ, 0x1f, R0 ;  /* 0x0000001fff057819 */ /* 0x000fce0000011400 */
[----:B-1----:R-:W-:Y:S05]  /*0210*/  @P0 BRA `(.L_x_2) ;  /* 0x0000000000700947 */ /* 0x002fea0003800000 */
[----:B------:R-:W0:Y:S01]  /*0220*/  S2UR UR8, SR_CgaCtaId ;  /* 0x00000000000879c3 */ /* 0x000e220000008800 */
[----:B------:R-:W-:Y:S01]  /*0230*/  UMOV UR4, 0x400 ;  /* 0x0000040000047882 */ /* 0x000fe20000000000 */
[----:B------:R-:W-:Y:S01]  /*0240*/  UMOV UR5, 0x1 ;  /* 0x0000000100057882 */ /* 0x000fe20000000000 */
[----:B------:R-:W-:Y:S01]  /*0250*/  UMOV UR6, 0x2 ;  /* 0x0000000200067882 */ /* 0x000fe20000000000 */
[----:B------:R-:W-:Y:S01]  /*0260*/  ELECT P0, URZ, PT ;  /* 0x00000000003f782f */ /* 0x000fe20003800000 */
[----:B------:R-:W-:-:S04]  /*0270*/  UIADD3 UR6, -UR6, 0x100000, URZ ;  /* 0x0010000006067890 */ /* 0x000fc8000fffe13f */
[----:B------:R-:W-:Y:S02]  /*0280*/  USHF.L.U32 UR7, UR6, 0xb, URZ ;  /* 0x0000000b06077899 */ /* 0x000fe4000800063f */
[----:B------:R-:W-:Y:S02]  /*0290*/  USHF.L.U32 UR6, UR6, 0x1, URZ ;  /* 0x0000000106067899 */ /* 0x000fe4000800063f */
[----:B0-----:R-:W-:Y:S02]  /*02a0*/  ULEA UR8, UR8, UR4, 0x18 ;  /* 0x0000000408087291 */ /* 0x001fe4000f8ec03f */
[----:B------:R-:W-:-:S04]  /*02b0*/  UIADD3 UR4, -UR5, 0x100000, URZ ;  /* 0x0010000005047890 */ /* 0x000fc8000fffe13f */
[----:B------:R-:W-:Y:S02]  /*02c0*/  USHF.L.U32 UR5, UR4, 0xb, URZ ;  /* 0x0000000b04057899 */ /* 0x000fe4000800063f */
[----:B------:R-:W-:Y:S01]  /*02d0*/  USHF.L.U32 UR4, UR4, 0x1, URZ ;  /* 0x0000000104047899 */ /* 0x000fe2000800063f */
[----:B------:R-:W0:Y:S11]  /*02e0*/  FENCE.VIEW.ASYNC.S ;  /* 0x00000000000073c6 */ /* 0x000e360000000000 */
[----:B0-----:R0:W1:Y:S01]  /*02f0*/  SYNCS.EXCH.64 URZ, [UR8+0x38000], UR4 ;  /* 0x03800004083f75b2 */ /* 0x0010620008000100 */
[----:B------:R0:W2:Y:S01]  /*0300*/  SYNCS.EXCH.64 URZ, [UR8+0x38038], UR6 ;  /* 0x03803806083f75b2 */ /* 0x0000a20008000100 */
[----:B------:R0:W3:Y:S01]  /*0310*/  SYNCS.EXCH.64 URZ, [UR8+0x38008], UR4 ;  /* 0x03800804083f75b2 */ /* 0x0000e20008000100 */
[----:B------:R0:W4:Y:S01]  /*0320*/  SYNCS.EXCH.64 URZ, [UR8+0x38040], UR6 ;  /* 0x03804006083f75b2 */ /* 0x0001220008000100 */
[----:B------:R0:W0:Y:S01]  /*0330*/  SYNCS.EXCH.64 URZ, [UR8+0x38010], UR4 ;  /* 0x03801004083f75b2 */ /* 0x0000220008000100 */
        /* <DEDUP_REMOVED lines=9> */
[----:B------:R-:W-:Y:S01]  /*03d0*/  NOP ;  /* 0x0000000000007918 */ /* 0x000fe20000000000 */
.L_x_2:
[----:B0-----:R-:W-:Y:S01]  /*03e0*/  ULDC UR4, c[0x0][0x150] ;  /* 0x0000540000047ab9 */ /* 0x001fe20000000800 */
[----:B------:R-:W-:Y:S01]  /*03f0*/  LEA.HI R3, R3, R4, RZ, 0x2 ;  /* 0x0000000403037211 */ /* 0x000fe200078f10ff */
[----:B------:R-:W-:Y:S01]  /*0400*/  FMUL R6, R6, UR4 ;  /* 0x0000000406067c20 */ /* 0x000fe20008400000 */
[----:B------:R-:W-:Y:S01]  /*0410*/  LEA.HI R5, R5, R0, RZ, 0x2 ;  /* 0x0000000005057211 */ /* 0x000fe200078f10ff */
[----:B------:R-:W-:Y:S01]  /*0420*/  ULDC UR4, c[0x0][0x154] ;  /* 0x0000550000047ab9 */ /* 0x000fe20000000800 */
[----:B------:R-:W-:Y:S01]  /*0430*/  LOP3.LUT R3, R3, 0xfffffffc, RZ, 0xc0, !PT ;  /* 0xfffffffc03037812 */ /* 0x000fe200078ec0ff */
[----:B------:R-:W0:Y:S01]  /*0440*/  LDC R8, c[0x0][0x140] ;  /* 0x00005000ff087b82 */ /* 0x000e220000000800 */
[----:B------:R-:W-:Y:S01]  /*0450*/  LOP3.LUT R5, R5, 0x3ffffffc, RZ, 0xc0, !PT ;  /* 0x3ffffffc05057812 */ /* 0x000fe200078ec0ff */
[----:B------:R-:W5:Y:S01]  /*0460*/  F2I.U32.TRUNC.NTZ R6, R6 ;  /* 0x0000000600067305 */ /* 0x000f62000020f000 */
[----:B------:R-:W-:Y:S01]  /*0470*/  LOP3.LUT P0, RZ, R18, 0x7, RZ, 0xc0, !PT ;  /* 0x0000000712ff7812 */ /* 0x000fe2000780c0ff */
[----:B------:R-:W-:Y:S01]  /*0480*/  IMAD.IADD R3, R4, 0x1, -R3 ;  /* 0x0000000104037824 */ /* 0x000fe200078e0a03 */
[----:B------:R-:W-:Y:S01]  /*0490*/  ISETP.NE.AND P3, PT, R11, 0x1, PT ;  /* 0x000000010b00780c */ /* 0x000fe20003f65270 */
[----:B------:R-:W-:Y:S01]  /*04a0*/  IMAD.IADD R0, R0, 0x1, -R5 ;  /* 0x0000000100007824 */ /* 0x000fe200078e0a05 */
[----:B------:R-:W-:Y:S01]  /*04b0*/  I2FP.F32.U32 R5, R16 ;  /* 0x0000001000057245 */ /* 0x000fe20000201000 */
[----:B------:R-:W-:Y:S01]  /*04c0*/  NOP ;  /* 0x0000000000007918 */ /* 0x000fe20000000000 */
[----:B------:R-:W-:Y:S01]  /*04d0*/  NOP ;  /* 0x0000000000007918 */ /* 0x000fe20000000000 */
[----:B------:R-:W-:-:S02]  /*04e0*/  IMAD R4, R0, 0x4, R3 ;  /* 0x0000000400047824 */ /* 0x000fc400078e0203 */
[----:B------:R-:W-:Y:S01]  /*04f0*/  FMUL R7, R5, UR4 ;  /* 0x0000000405077c20 */ /* 0x000fe20008400000 */
[----:B------:R-:W-:Y:S02]  /*0500*/  ULDC UR4, c[0x0][0x144] ;  /* 0x0000510000047ab9 */ /* 0x000fe40000000800 */
[----:B------:R-:W-:Y:S01]  /*0510*/  LEA.HI R0, R4, R4, RZ, 0x1 ;  /* 0x0000000404007211 */ /* 0x000fe200078f08ff */
[----:B-----5:R-:W-:Y:S02]  /*0520*/  IMAD.MOV R5, RZ, RZ, -R6 ;  /* 0x000000ffff057224 */ /* 0x020fe400078e0a06 */
[----:B------:R-:W5:Y:S01]  /*0530*/  F2I.U32.TRUNC.NTZ R7, R7 ;  /* 0x0000000700077305 */ /* 0x000f62000020f000 */
[----:B------:R-:W-:Y:S01]  /*0540*/  LOP3.LUT R3, R0, 0xfffffffe, RZ, 0xc0, !PT ;  /* 0xfffffffe00037812 */ /* 0x000fe200078ec0ff */
[----:B------:R-:W-:Y:S02]  /*0550*/  IMAD.MOV.U32 R6, RZ, RZ, 0x1 ;  /* 0x00000001ff067424 */ /* 0x000fe400078e00ff */
[----:B------:R-:W-:Y:S01]  /*0560*/  IMAD R0, R5, UR4, R14 ;  /* 0x0000000405007c24 */ /* 0x000fe2000f8e020e */
[----:B------:R-:W-:Y:S01]  /*0570*/  ULDC UR4, c[0x0][0x148] ;  /* 0x0000520000047ab9 */ /* 0x000fe20000000800 */
[----:B------:R-:W-:Y:S01]  /*0580*/  IMAD.IADD R3, R4, 0x1, -R3 ;  /* 0x0000000104037824 */ /* 0x000fe200078e0a03 */
[----:B0-----:R-:W-:Y:S01]  /*0590*/  ISETP.EQ.U32.AND P1, PT, R8, 0x1, PT ;  /* 0x000000010800780c */ /* 0x001fe20003f22070 */
[----:B------:R-:W-:-:S03]  /*05a0*/  IMAD.SHL.U32 R5, R4, 0x4, RZ ;  /* 0x0000000404057824 */ /* 0x000fc600078e00ff */
[----:B------:R-:W-:Y:S02]  /*05b0*/  ISETP.NE.AND P4, PT, R3, R0, PT ;  /* 0x000000000300720c */ /* 0x000fe40003f85270 */
[----:B------:R-:W-:Y:S01]  /*05c0*/  SHF.R.S32.HI R3, RZ, 0x1f, R2 ;  /* 0x0000001fff037819 */ /* 0x000fe20000011402 */
[----:B-----5:R-:W-:-:S03]  /*05d0*/  IMAD.MOV R9, RZ, RZ, -R7 ;  /* 0x000000ffff097224 */ /* 0x020fc600078e0a07 */
[----:B------:R-:W-:Y:S02]  /*05e0*/  LEA.HI R0, R3, R2, RZ, 0x2 ;  /* 0x0000000203007211 */ /* 0x000fe400078f10ff */
[----:B------:R-:W-:Y:S01]  /*05f0*/  LOP3.LUT R3, R4, 0xc, R5, 0x78, !PT ;  /* 0x0000000c04037812 */ /* 0x000fe200078e7805 */
[----:B------:R-:W-:Y:S01]  /*0600*/  IMAD R7, R9, UR4, R16 ;  /* 0x0000000409077c24 */ /* 0x000fe2000f8e0210 */
[----:B------:R-:W-:Y:S02]  /*0610*/  LOP3.LUT R5, R0, 0xfffffffc, RZ, 0xc0, !PT ;  /* 0xfffffffc00057812 */ /* 0x000fe400078ec0ff */
[C---:B------:R-:W-:Y:S02]  /*0620*/  ISETP.LT.U32.AND P0, PT, R3.reuse, 0x2, !P0 ;  /* 0x000000020300780c */ /* 0x040fe40004701070 */
[----:B------:R-:W-:Y:S01]  /*0630*/  @P4 LEA.HI R0, R3, R3, RZ, 0x1 ;  /* 0x0000000303004211 */ /* 0x000fe200078f08ff */
[----:B------:R-:W-:-:S03]  /*0640*/  IMAD.IADD R10, R2, 0x1, -R5 ;  /* 0x00000001020a7824 */ /* 0x000fc600078e0a05 */
[----:B------:R-:W-:Y:S02]  /*0650*/  @P4 SHF.R.S32.HI R0, RZ, 0x1, R0 ;  /* 0x00000001ff004819 */ /* 0x000fe40000011400 */
[----:B------:R-:W-:Y:S02]  /*0660*/  LOP3.LUT P2, RZ, R11, R10, RZ, 0xfc, !PT ;  /* 0x0000000a0bff7212 */ /* 0x000fe4000784fcff */
[----:B------:R-:W-:Y:S02]  /*0670*/  @P4 ISETP.NE.AND P5, PT, R0, R7, PT ;  /* 0x000000070000420c */ /* 0x000fe40003fa5270 */
[----:B------:R-:W-:Y:S02]  /*0680*/  SEL R5, RZ, 0x1, P2 ;  /* 0x00000001ff057807 */ /* 0x000fe40001000000 */
[----:B------:R-:W-:Y:S02]  /*0690*/  SEL R7, RZ, 0x1, !P0 ;  /* 0x00000001ff077807 */ /* 0x000fe40004000000 */
[----:B------:R-:W-:-:S02]  /*06a0*/  @P4 SEL R6, RZ, 0x1, P5 ;  /* 0x00000001ff064807 */ /* 0x000fc40002800000 */
[----:B------:R-:W-:Y:S02]  /*06b0*/  SEL R5, R5, 0x2, P3 ;  /* 0x0000000205057807 */ /* 0x000fe40001800000 */
[----:B------:R-:W-:Y:S01]  /*06c0*/  LOP3.LUT R6, R6, R7, RZ, 0xc0, !PT ;  /* 0x0000000706067212 */ /* 0x000fe200078ec0ff */
[----:B------:R-:W-:Y:S06]  /*06d0*/  @!P1 BRA `(.L_x_3) ;  /* 0x0000000000089947 */ /* 0x000fec0003800000 */
[----:B-1234-:R-:W-:Y:S01]  /*06e0*/  UCGABAR_ARV ;  /* 0x00000000000079c7 */ /* 0x01efe20008000000 */
[----:B------:R-:W-:Y:S05]  /*06f0*/  BRA `(.L_x_4) ;  /* 0x0000000000047947 */ /* 0x000fea0003800000 */
.L_x_3:
[----:B-1234-:R-:W-:Y:S01]  /*0700*/  NOP ;  /* 0x0000000000007918 */ /* 0x01efe20000000000 */
.L_x_4:
[----:B------:R-:W-:Y:S01]  /*0710*/  ULDC.64 UR4, c[0x0][0x598] ;  /* 0x0001660000047ab9 */ /* 0x000fe20000000a00 */
[----:B------:R-:W-:Y:S01]  /*0720*/  ULDC.64 UR12, c[0x0][0x208] ;  /* 0x00008200000c7ab9 */ /* 0x000fe20000000a00 */
[----:B------:R-:W-:-:S04]  /*0730*/  ISETP.NE.U32.AND P0, PT, RZ, UR4, PT ;  /* 0x00000004ff007c0c */ /* 0x000fc8000bf05070 */
[----:B------:R-:W-:-:S13]  /*0740*/  ISETP.NE.AND.EX P0, PT, RZ, UR5, PT, P0 ;  /* 0x00000005ff007c0c */ /* 0x000fda000bf05300 */
[----:B------:R-:W-:Y:S05]  /*0750*/  @!P0 BRA `(.L_x_5) ;  /* 0x00000000001c8947 */ /* 0x000fea0003800000 */
[----:B------:R-:W0:Y:S02]  /*0760*/  LDC.64 R8, c[0x0][0x598] ;  /* 0x00016600ff087b82 */ /* 0x000e240000000a00 */
[----:B0-----:R-:W2:Y:S02]  /*0770*/  LDG.E.64 R8, desc[UR12][R8.64] ;  /* 0x0000000c08087981 */ /* 0x001ea4000c1e1b00 */
[----:B--2---:R-:W-:-:S04]  /*0780*/  ISETP.NE.U32.AND P0, PT, R8, RZ, PT ;  /* 0x000000ff0800720c */ /* 0x004fc80003f05070 */
[----:B------:R-:W-:-:S13]  /*0790*/  ISETP.NE.AND.EX P0, PT, R9, RZ, PT, P0 ;  /* 0x000000ff0900720c */ /* 0x000fda0003f05300 */
[----:B------:R-:W-:Y:S05]  /*07a0*/  @!P0 BRA `(.L_x_5) ;  /* 0x0000000000088947 */ /* 0x000fea0003800000 */
[----:B------:R0:W5:Y:S01]  /*07b0*/  LD.E R0, desc[UR12][R8.64] ;  /* 0x0000000c08007980 */ /* 0x000162000c101900 */
[----:B------:R-:W-:Y:S05]  /*07c0*/  BRA `(.L_x_6) ;  /* 0x0000000000207947 */ /* 0x000fea0003800000 */
.L_x_5:
[----:B------:R-:W-:Y:S02]  /*07d0*/  ULDC.64 UR4, c[0x0][0x588] ;  /* 0x0001620000047ab9 */ /* 0x000fe40000000a00 */
[----:B------:R-:W-:-:S04]  /*07e0*/  ISETP.NE.U32.AND P0, PT, RZ, UR4, PT ;  /* 0x00000004ff007c0c */ /* 0x000fc8000bf05070 */
[----:B------:R-:W-:-:S13]  /*07f0*/  ISETP.NE.AND.EX P0, PT, RZ, UR5, PT, P0 ;  /* 0x00000005ff007c0c */ /* 0x000fda000bf05300 */
[----:B------:R-:W-:Y:S05]  /*0800*/  @!P0 BRA `(.L_x_7) ;  /* 0x00000000000c8947 */ /* 0x000fea0003800000 */
[----:B------:R-:W0:Y:S02]  /*0810*/  LDC.64 R8, c[0x0][0x588] ;  /* 0x00016200ff087b82 */ /* 0x000e240000000a00 */
[----:B0-----:R1:W5:Y:S01]  /*0820*/  LDG.E R0, desc[UR12][R8.64] ;  /* 0x0000000c08007981 */ /* 0x001362000c1e1900 */
[----:B------:R-:W-:Y:S05]  /*0830*/  BRA `(.L_x_6) ;  /* 0x0000000000047947 */ /* 0x000fea0003800000 */
.L_x_7:
[----:B------:R-:W2:Y:S02]  /*0840*/  LDC R0, c[0x0][0x580] ;  /* 0x00016000ff007b82 */ /* 0x000ea40000000800 */
.L_x_6:
[----:B------:R-:W-:Y:S02]  /*0850*/  ULDC.64 UR4, c[0x0][0x5a0] ;  /* 0x0001680000047ab9 */ /* 0x000fe40000000a00 */
[----:B------:R-:W-:-:S04]  /*0860*/  ISETP.NE.U32.AND P0, PT, RZ, UR4, PT ;  /* 0x00000004ff007c0c */ /* 0x000fc8000bf05070 */
[----:B------:R-:W-:-:S13]  /*0870*/  ISETP.NE.AND.EX P0, PT, RZ, UR5, PT, P0 ;  /* 0x00000005ff007c0c */ /* 0x000fda000bf05300 */
[----:B------:R-:W-:Y:S05]  /*0880*/  @!P0 BRA `(.L_x_8) ;  /* 0x00000000001c8947 */ /* 0x000fea0003800000 */
[----:B01----:R-:W0:Y:S02]  /*0890*/  LDC.64 R8, c[0x0][0x5a0] ;  /* 0x00016800ff087b82 */ /* 0x003e240000000a00 */
[----:B0-----:R-:W3:Y:S02]  /*08a0*/  LDG.E.64 R8, desc[UR12][R8.64] ;  /* 0x0000000c08087981 */ /* 0x001ee4000c1e1b00 */
[----:B---3--:R-:W-:-:S04]  /*08b0*/  ISETP.NE.U32.AND P0, PT, R8, RZ, PT ;  /* 0x000000ff0800720c */ /* 0x008fc80003f05070 */
[----:B------:R-:W-:-:S13]  /*08c0*/  ISETP.NE.AND.EX P0, PT, R9, RZ, PT, P0 ;  /* 0x000000ff0900720c */ /* 0x000fda0003f05300 */
[----:B------:R-:W-:Y:S05]  /*08d0*/  @!P0 BRA `(.L_x_8) ;  /* 0x0000000000088947 */ /* 0x000fea0003800000 */
[----:B------:R0:W5:Y:S01]  /*08e0*/  LD.E R2, desc[UR12][R8.64] ;  /* 0x0000000c08027980 */ /* 0x000162000c101900 */
[----:B------:R-:W-:Y:S05]  /*08f0*/  BRA `(.L_x_9) ;  /* 0x0000000000207947 */ /* 0x000fea0003800000 */
.L_x_8:
[----:B------:R-:W-:Y:S02]  /*0900*/  ULDC.64 UR4, c[0x0][0x590] ;  /* 0x0001640000047ab9 */ /* 0x000fe40000000a00 */
[----:B------:R-:W-:-:S04]  /*0910*/  ISETP.NE.U32.AND P0, PT, RZ, UR4, PT ;  /* 0x00000004ff007c0c */ /* 0x000fc8000bf05070 */
[----:B------:R-:W-:-:S13]  /*0920*/  ISETP.NE.AND.EX P0, PT, RZ, UR5, PT, P0 ;  /* 0x00000005ff007c0c */ /* 0x000fda000bf05300 */
[----:B------:R-:W-:Y:S05]  /*0930*/  @!P0 BRA `(.L_x_10) ;  /* 0x00000000000c8947 */ /* 0x000fea0003800000 */
[----:B01----:R-:W0:Y:S02]  /*0940*/  LDC.64 R8, c[0x0][0x590] ;  /* 0x00016400ff087b82 */ /* 0x003e240000000a00 */
[----:B0-----:R1:W5:Y:S01]  /*0950*/  LDG.E R2, desc[UR12][R8.64] ;  /* 0x0000000c08027981 */ /* 0x001362000c1e1900 */
[----:B------:R-:W-:Y:S05]  /*0960*/  BRA `(.L_x_9) ;  /* 0x0000000000047947 */ /* 0x000fea0003800000 */
.L_x_10:
[----:B------:R-:W3:Y:S02]  /*0970*/  LDC R2, c[0x0][0x584] ;  /* 0x00016100ff027b82 */ /* 0x000ee40000000800 */
.L_x_9:
[----:B------:R-:W4:Y:S01]  /*0980*/  LDC R4, c[0x0][0x4c0] ;  /* 0x00013000ff047b82 */ /* 0x000f220000000800 */
[----:B------:R-:W-:-:S07]  /*0990*/  IABS R20, R16 ;  /* 0x0000001000147213 */ /* 0x000fce0000000000 */
[----:B------:R-:W2:Y:S01]  /*09a0*/  LDC R23, c[0x0][0x4c4] ;  /* 0x00013100ff177b82 */ /* 0x000ea20000000800 */
[----:B----4-:R-:W-:-:S05]  /*09b0*/  VIADD R4, R4, 0x7f ;  /* 0x0000007f04047836 */ /* 0x010fca0000000000 */
[----:B------:R-:W-:Y:S02]  /*09c0*/  SHF.R.S32.HI R7, RZ, 0x1f, R4 ;  /* 0x0000001fff077819 */ /* 0x000fe40000011404 */
[----:B--2---:R-:W-:Y:S02]  /*09d0*/  IABS R19, R23 ;  /* 0x0000001700137213 */ /* 0x004fe40000000000 */
[----:B------:R-:W-:-:S04]  /*09e0*/  LEA.HI R7, R7, R4, RZ, 0x7 ;  /* 0x0000000407077211 */ /* 0x000fc800078f38ff */
[----:B------:R-:W-:-:S04]  /*09f0*/  SHF.R.S32.HI R7, RZ, 0x7, R7 ;  /* 0x00000007ff077819 */ /* 0x000fc80000011407 */
[-C--:B------:R-:W-:Y:S02]  /*0a00*/  IABS R15, R7.reuse ;  /* 0x00000007000f7213 */ /* 0x080fe40000000000 */
[----:B------:R-:W-:Y:S02]  /*0a10*/  IABS R21, R7 ;  /* 0x0000000700157213 */ /* 0x000fe40000000000 */
[----:B------:R-:W2:Y:S08]  /*0a20*/  I2F.RP R4, R15 ;  /* 0x0000000f00047306 */ /* 0x000eb00000209400 */
[----:B--2---:R-:W0:Y:S02]  /*0a30*/  MUFU.RCP R4, R4 ;  /* 0x0000000400047308 */ /* 0x004e240000001000 */
[----:B01----:R-:W-:-:S06]  /*0a40*/  VIADD R8, R4, 0xffffffe ;  /* 0x0ffffffe04087836 */ /* 0x003fcc0000000000 */
[----:B------:R0:W1:Y:S02]  /*0a50*/  F2I.FTZ.U32.TRUNC.NTZ R9, R8 ;  /* 0x0000000800097305 */ /* 0x000064000021f000 */
[----:B0-----:R-:W-:Y:S02]  /*0a60*/  IMAD.MOV.U32 R8, RZ, RZ, RZ ;  /* 0x000000ffff087224 */ /* 0x001fe400078e00ff */
[----:B-1----:R-:W-:-:S04]  /*0a70*/  IMAD.MOV R12, RZ, RZ, -R9 ;  /* 0x000000ffff0c7224 */ /* 0x002fc800078e0a09 */
[----:B------:R-:W-:Y:S02]  /*0a80*/  IMAD R17, R12, R15, RZ ;  /* 0x0000000f0c117224 */ /* 0x000fe400078e02ff */
[----:B------:R-:W0:Y:S02]  /*0a90*/  I2F.RP R12, R19 ;  /* 0x00000013000c7306 */ /* 0x000e240000209400 */
[----:B------:R-:W-:-:S04]  /*0aa0*/  IMAD.HI.U32 R9, R9, R17, R8 ;  /* 0x0000001109097227 */ /* 0x000fc800078e0008 */
[----:B------:R-:W-:Y:S02]  /*0ab0*/  IMAD.MOV.U32 R8, RZ, RZ, R20 ;  /* 0x000000ffff087224 */ /* 0x000fe400078e0014 */
[----:B------:R-:W-:Y:S02]  /*0ac0*/  IMAD.MOV R17, RZ, RZ, -R21 ;  /* 0x000000ffff117224 */ /* 0x000fe400078e0a15 */
[----:B------:R-:W-:-:S04]  /*0ad0*/  IMAD.HI.U32 R4, R9, R8, RZ ;  /* 0x0000000809047227 */ /* 0x000fc800078e00ff */
[----:B------:R-:W-:Y:S01]  /*0ae0*/  IMAD R8, R4, R17, R8 ;  /* 0x0000001104087224 */ /* 0x000fe200078e0208 */
[----:B0-----:R-:W0:Y:S04]  /*0af0*/  MUFU.RCP R12, R12 ;  /* 0x0000000c000c7308 */ /* 0x001e280000001000 */
[----:B------:R-:W-:-:S13]  /*0b00*/  ISETP.GT.U32.AND P2, PT, R15, R8, PT ;  /* 0x000000080f00720c */ /* 0x000fda0003f44070 */
[----:B------:R-:W-:Y:S02]  /*0b10*/  @!P2 IMAD.IADD R8, R8, 0x1, -R15 ;  /* 0x000000010808a824 */ /* 0x000fe400078e0a0f */
[----:B0-----:R-:W-:Y:S02]  /*0b20*/  VIADD R9, R12, 0xffffffe ;  /* 0x0ffffffe0c097836 */ /* 0x001fe40000000000 */
[----:B------:R-:W-:Y:S01]  /*0b30*/  @!P2 VIADD R4, R4, 0x1 ;  /* 0x000000010404a836 */ /* 0x000fe20000000000 */
[----:B------:R-:W-:Y:S02]  /*0b40*/  ISETP.GE.U32.AND P0, PT, R8, R15, PT ;  /* 0x0000000f0800720c */ /* 0x000fe40003f06070 */
[----:B------:R-:W-:Y:S01]  /*0b50*/  LOP3.LUT R8, R16, R7, RZ, 0x3c, !PT ;  /* 0x0000000710087212 */ /* 0x000fe200078e3cff */
[----:B------:R-:W0:Y:S01]  /*0b60*/  F2I.FTZ.U32.TRUNC.NTZ R9, R9 ;  /* 0x0000000900097305 */ /* 0x000e22000021f000 */
[----:B------:R-:W-:Y:S02]  /*0b70*/  ISETP.NE.AND P2, PT, R7, RZ, PT ;  /* 0x000000ff0700720c */ /* 0x000fe40003f45270 */
[----:B------:R-:W-:Y:S01]  /*0b80*/  ISETP.GE.AND P3, PT, R8, RZ, PT ;  /* 0x000000ff0800720c */ /* 0x000fe20003f66270 */
[----:B------:R-:W-:-:S06]  /*0b90*/  IMAD.MOV.U32 R8, RZ, RZ, RZ ;  /* 0x000000ffff087224 */ /* 0x000fcc00078e00ff */
[----:B------:R-:W-:-:S04]  /*0ba0*/  @P0 VIADD R4, R4, 0x1 ;  /* 0x0000000104040836 */ /* 0x000fc80000000000 */
[----:B------:R-:W-:Y:S02]  /*0bb0*/  IMAD.MOV.U32 R20, RZ, RZ, R4 ;  /* 0x000000ffff147224 */ /* 0x000fe400078e0004 */
[----:B0-----:R-:W-:Y:S02]  /*0bc0*/  IMAD.MOV R4, RZ, RZ, -R9 ;  /* 0x000000ffff047224 */ /* 0x001fe400078e0a09 */
[----:B------:R-:W-:Y:S01]  /*0bd0*/  @!P3 IMAD.MOV R20, RZ, RZ, -R20 ;  /* 0x000000ffff14b224 */ /* 0x000fe200078e0a14 */
[----:B------:R-:W-:Y:S01]  /*0be0*/  @!P2 LOP3.LUT R20, RZ, R7, RZ, 0x33, !PT ;  /* 0x00000007ff14a212 */ /* 0x000fe200078e33ff */
[----:B------:R-:W-:-:S03]  /*0bf0*/  IMAD R15, R4, R19, RZ ;  /* 0x00000013040f7224 */ /* 0x000fc600078e02ff */
[----:B------:R-:W-:Y:S01]  /*0c00*/  IABS R4, R20 ;  /* 0x0000001400047213 */ /* 0x000fe20000000000 */
[----:B------:R-:W-:-:S04]  /*0c10*/  IMAD.HI.U32 R8, R9, R15, R8 ;  /* 0x0000000f09087227 */ /* 0x000fc800078e0008 */
[----:B------:R-:W-:-:S04]  /*0c20*/  IMAD.MOV.U32 R9, RZ, RZ, R4 ;  /* 0x000000ffff097224 */ /* 0x000fc800078e0004 */
[----:B------:R-:W-:-:S04]  /*0c30*/  IMAD.HI.U32 R4, R8, R9, RZ ;  /* 0x0000000908047227 */ /* 0x000fc800078e00ff */
[----:B------:R-:W-:-:S04]  /*0c40*/  IMAD.MOV R8, RZ, RZ, -R4 ;  /* 0x000000ffff087224 */ /* 0x000fc800078e0a04 */
[----:B------:R-:W-:-:S05]  /*0c50*/  IMAD R8, R19, R8, R9 ;  /* 0x0000000813087224 */ /* 0x000fca00078e0209 */
[----:B------:R-:W-:-:S13]  /*0c60*/  ISETP.GT.U32.AND P2, PT, R19, R8, PT ;  /* 0x000000081300720c */ /* 0x000fda0003f44070 */
[----:B------:R-:W-:Y:S02]  /*0c70*/  @!P2 IMAD.IADD R8, R8, 0x1, -R19 ;  /* 0x000000010808a824 */ /* 0x000fe400078e0a13 */
[----:B------:R-:W-:Y:S01]  /*0c80*/  @!P2 VIADD R4, R4, 0x1 ;  /* 0x000000010404a836 */ /* 0x000fe20000000000 */
[----:B------:R-:W-:Y:S02]  /*0c90*/  ISETP.NE.AND P2, PT, R23, RZ, PT ;  /* 0x000000ff1700720c */ /* 0x000fe40003f45270 */
[----:B------:R-:W-:Y:S02]  /*0ca0*/  ISETP.GE.U32.AND P0, PT, R8, R19, PT ;  /* 0x000000130800720c */ /* 0x000fe40003f06070 */
[----:B------:R-:W-:-:S04]  /*0cb0*/  LOP3.LUT R8, R20, R23, RZ, 0x3c, !PT ;  /* 0x0000001714087212 */ /* 0x000fc800078e3cff */
[----:B------:R-:W-:Y:S01]  /*0cc0*/  ISETP.GE.AND P3, PT, R8, RZ, PT ;  /* 0x000000ff0800720c */ /* 0x000fe20003f66270 */
[----:B------:R-:W-:-:S04]  /*0cd0*/  IMAD.MOV R8, RZ, RZ, -R20 ;  /* 0x000000ffff087224 */ /* 0x000fc800078e0a14 */
[----:B------:R-:W-:Y:S02]  /*0ce0*/  IMAD R7, R7, R8, R16 ;  /* 0x0000000807077224 */ /* 0x000fe400078e0210 */
[----:B------:R-:W-:-:S06]  /*0cf0*/  @P0 VIADD R4, R4, 0x1 ;  /* 0x0000000104040836 */ /* 0x000fcc0000000000 */
[----:B------:R-:W-:Y:S01]  /*0d00*/  @!P3 IMAD.MOV R4, RZ, RZ, -R4 ;  /* 0x000000ffff04b224 */ /* 0x000fe200078e0a04 */
[----:B------:R-:W-:-:S05]  /*0d10*/  @!P2 LOP3.LUT R4, RZ, R23, RZ, 0x33, !PT ;  /* 0x00000017ff04a212 */ /* 0x000fca00078e33ff */
[----:B------:R-:W-:-:S04]  /*0d20*/  IMAD.MOV R12, RZ, RZ, -R4 ;  /* 0x000000ffff0c7224 */ /* 0x000fc800078e0a04 */
[----:B------:R-:W-:Y:S01]  /*0d30*/  IMAD R23, R23, R12, R20 ;  /* 0x0000000c17177224 */ /* 0x000fe200078e0214 */
[----:B------:R-:W-:Y:S06]  /*0d40*/  @!P1 BRA `(.L_x_11) ;  /* 0x00000000000c9947 */ /* 0x000fec0003800000 */
[----:B------:R-:W-:Y:S01]  /*0d50*/  UCGABAR_WAIT ;  /* 0x0000000000007dc7 */ /* 0x000fe20008000000 */
[----:B------:R-:W-:Y:S01]  /*0d60*/  CCTL.IVALL ;  /* 0x00000000ff00798f */ /* 0x000fe20002000000 */
[----:B------:R-:W-:Y:S05]  /*0d70*/  BRA `(.L_x_12) ;  /* 0x0000000000047947 */ /* 0x000fea0003800000 */
.L_x_11:
[----:B------:R-:W-:Y:S06]  /*0d80*/  BAR.SYNC.DEFER_BLOCKING 0x0 ;  /* 0x0000000000007b1d */ /* 0x000fec0000010000 */
.L_x_12:
[----:B------:R-:W0:Y:S01]  /*0d90*/  LDC R12, c[0x0][0x290] ;  /* 0x0000a400ff0c7b82 */ /* 0x000e220000000800 */
[----:B------:R-:W-:Y:S01]  /*0da0*/  ISETP.NE.AND P0, PT, R11, RZ, PT ;  /* 0x000000ff0b00720c */ /* 0x000fe20003f05270 */
[----:B0-----:R-:W-:-:S05]  /*0db0*/  VIADD R8, R12, 0x3f ;  /* 0x0000003f0c087836 */ /* 0x001fca0000000000 */
[----:B------:R-:W-:-:S04]  /*0dc0*/  SHF.R.S32.HI R9, RZ, 0x1f, R8 ;  /* 0x0000001fff097819 */ /* 0x000fc80000011408 */
[----:B------:R-:W-:-:S04]  /*0dd0*/  LEA.HI R8, R9, R8, RZ, 0x6 ;  /* 0x0000000809087211 */ /* 0x000fc800078f30ff */
[----:B------:R-:W-:Y:S01]  /*0de0*/  SHF.R.S32.HI R8, RZ, 0x6, R8 ;  /* 0x00000006ff087819 */ /* 0x000fe20000011408 */
[----:B------:R-:W-:Y:S06]  /*0df0*/  @!P0 BRA `(.L_x_13) ;  /* 0x000000a400408947 */ /* 0x000fec0003800000 */
[----:B------:R-:W-:-:S13]  /*0e00*/  ISETP.NE.AND P0, PT, R11, 0x1, PT ;  /* 0x000000010b00780c */ /* 0x000fda0003f05270 */
[----:B------:R-:W-:Y:S05]  /*0e10*/  @P0 EXIT ;  /* 0x000000000000094d */ /* 0x000fea0003800000 */
[----:B------:R-:W-:Y:S01]  /*0e20*/  ISETP.GE.AND P0, PT, R12, 0x1, PT ;  /* 0x000000010c00780c */ /* 0x000fe20003f06270 */
[----:B------:R-:W-:Y:S01]  /*0e30*/  UMOV UR4, URZ ;  /* 0x0000003f00047c82 */ /* 0x000fe20008000000 */
[----:B------:R-:W-:Y:S02]  /*0e40*/  CS2R R86, SRZ ;  /* 0x0000000000567805 */ /* 0x000fe4000001ff00 */
[----:B------:R-:W-:Y:S02]  /*0e50*/  CS2R R88, SRZ ;  /* 0x0000000000587805 */ /* 0x000fe4000001ff00 */
[----:B------:R-:W-:Y:S02]  /*0e60*/  CS2R R90, SRZ ;  /* 0x00000000005a7805 */ /* 0x000fe4000001ff00 */
[----:B------:R-:W-:Y:S02]  /*0e70*/  CS2R R92, SRZ ;  /* 0x00000000005c7805 */ /* 0x000fe4000001ff00 */
[----:B------:R-:W-:-:S02]  /*0e80*/  CS2R R94, SRZ ;  /* 0x00000000005e7805 */ /* 0x000fc4000001ff00 */
[----:B------:R-:W-:Y:S02]  /*0e90*/  CS2R R96, SRZ ;  /* 0x0000000000607805 */ /* 0x000fe4000001ff00 */
        /* <DEDUP_REMOVED lines=57> */
[----:B------:R-:W-:Y:S01]  /*1230*/  CS2R R84, SRZ ;  /* 0x0000000000547805 */ /* 0x000fe2000001ff00 */
[----:B------:R-:W-:Y:S06]  /*1240*/  @!P0 BRA `(.L_x_14) ;  /* 0x0000000000d48947 */ /* 0x000fec0003800000 */
[----:B------:R-:W-:-:S04]  /*1250*/  LOP3.LUT R9, R5, 0x1, RZ, 0xfc, !PT ;  /* 0x0000000105097812 */ /* 0x000fc800078efcff */
[----:B------:R-:W-:-:S13]  /*1260*/  ISETP.NE.AND P0, PT, R9, 0x3, PT ;  /* 0x000000030900780c */ /* 0x000fda0003f05270 */
[----:B------:R-:W-:Y:S05]  /*1270*/  @!P0 BRA `(.L_x_15) ;  /* 0x0000000000048947 */ /* 0x000fea0003800000 */
[----:B------:R-:W-:Y:S01]  /*1280*/  BPT.TRAP 0x1 ;  /* 0x000000040000795c */ /* 0x000fe20000300000 */
.L_x_15:
[----:B------:R-:W0:Y:S01]  /*1290*/  S2UR UR5, SR_CgaCtaId ;  /* 0x00000000000579c3 */ /* 0x000e220000008800 */
[----:B------:R-:W-:Y:S01]  /*12a0*/  SHF.L.U32 R9, RZ, 0x1f, RZ ;  /* 0x0000001fff097819 */ /* 0x000fe200000006ff */
[----:B------:R-:W-:Y:S02]  /*12b0*/  UMOV UR4, 0x400 ;  /* 0x0000040000047882 */ /* 0x000fe40000000000 */
[----:B0-----:R-:W-:-:S12]  /*12c0*/  ULEA UR6, UR5, UR4, 0x18 ;  /* 0x0000000405067291 */ /* 0x001fd8000f8ec03f */
.L_x_16:
[----:B0-----:R-:W-:-:S04]  /*12d0*/  IMAD.U32 R10, RZ, RZ, UR6 ;  /* 0x00000006ff0a7e24 */ /* 0x001fc8000f8e00ff */
[----:B------:R0:W1:Y:S03]  /*12e0*/  SYNCS.PHASECHK.TRANS64.TRYWAIT P0, [R10+URZ+0x38000], R9 ;  /* 0x038000090a0075a7 */ /* 0x000066000800017f */
[----:B-1----:R-:W-:Y:S05]  /*12f0*/  @!P0 NANOSLEEP.SYNCS 0x989680 ;  /* 0x009896800000895d */ /* 0x002fea0003900000 */
[----:B------:R-:W1:Y:S02]  /*1300*/  @!P0 SYNCS.PHASECHK.TRANS64 P0, [R10+URZ+0x38000], R9 ;  /* 0x038000090a0085a7 */ /* 0x000e64000800007f */
[----:B-1----:R-:W-:Y:S05]  /*1310*/  @!P0 BRA `(.L_x_16) ;  /* 0xfffffffc00ec8947 */ /* 0x002fea000383ffff */
[----:B------:R-:W-:Y:S01]  /*1320*/  UIADD3 UR4, UR6, 0x1c000, URZ ;  /* 0x0001c00006047890 */ /* 0x000fe2000fffe03f */
[----:B------:R-:W-:Y:S01]  /*1330*/  WARPGROUP.ARRIVE ;  /* 0x00000000000079c5 */ /* 0x000fe20000000000 */
[----:B------:R-:W-:Y:S02]  /*1340*/  UMOV UR7, 0x40000040 ;  /* 0x4000004000077882 */ /* 0x000fe40000000000 */
[----:B------:R-:W-:Y:S02]  /*1350*/  USHF.R.U32.HI UR5, URZ, 0x4, UR4 ;  /* 0x000000043f057899 */ /* 0x000fe40008011604 */
[----:B------:R-:W-:Y:S02]  /*1360*/  USHF.R.U32.HI UR4, URZ, 0x4, UR6 ;  /* 0x000000043f047899 */ /* 0x000fe40008011606 */
[----:B------:R-:W-:Y:S02]  /*1370*/  ULOP3.LUT UR5, UR5, 0x3fff, URZ, 0xc0, !UPT ;  /* 0x00003fff05057892 */ /* 0x000fe4000f8ec03f */
[----:B------:R-:W-:-:S02]  /*1380*/  ULOP3.LUT UR8, UR4, 0x3fff, URZ, 0xc0, !UPT ;  /* 0x00003fff04087892 */ /* 0x000fc4000f8ec03f */
[----:B------:R-:W-:-:S03]  /*1390*/  ULOP3.LUT UR9, UR5, 0x2000000, URZ, 0xfc, !UPT ;  /* 0x0200000005097892 */ /* 0x000fc6000f8efc3f */
[----:B------:R-:W-:Y:S02]  /*13a0*/  UMOV UR5, 0x40000040 ;  /* 0x4000004000057882 */ /* 0x000fe40000000000 */
[----:B------:R-:W-:Y:S02]  /*13b0*/  UMOV UR4, UR8 ;  /* 0x0000000800047c82 */ /* 0x000fe40008000000 */
[----:B------:R-:W-:Y:S02]  /*13c0*/  UMOV UR6, UR9 ;  /* 0x0000000900067c82 */ /* 0x000fe40008000000 */
[----:B------:R-:W-:Y:S01]  /*13d0*/  HGMMA.64x128x16.F32 R88, gdesc[UR4].tnspA.tnspB, RZ, !UPT ;  /* 0x61e00000045879f0 */ /* 0x000fe2000c7008ff */
[----:B------:R-:W-:Y:S01]  /*13e0*/  UIADD3 UR4, UR8, 0x200, URZ ;  /* 0x0000020008047890 */ /* 0x000fe2000fffe03f */
[----:B------:R-:W-:-:S10]  /*13f0*/  UMOV UR5, 0x40000040 ;  /* 0x4000004000057882 */ /* 0x000fd40000000000 */
[----:B------:R-:W-:Y:S01]  /*1400*/  HGMMA.64x128x16.F32 R24, gdesc[UR4].tnspA.tnspB, RZ, !UPT ;  /* 0x61e00000041879f0 */ /* 0x000fe2000c7008ff */
[----:B------:R-:W-:Y:S02]  /*1410*/  UIADD3 UR4, UR8, 0x80, URZ ;  /* 0x0000008008047890 */ /* 0x000fe4000fffe03f */
[----:B------:R-:W-:Y:S01]  /*1420*/  UIADD3 UR6, UR9, 0x80, URZ ;  /* 0x0000008009067890 */ /* 0x000fe2000fffe03f */
[----:B------:R-:W-:Y:S01]  /*1430*/  UMOV UR5, 0x40000040 ;  /* 0x4000004000057882 */ /* 0x000fe20000000000 */
[----:B------:R-:W-:-:S07]  /*1440*/  UMOV UR7, 0x40000040 ;  /* 0x4000004000077882 */ /* 0x000fce0000000000 */
[----:B------:R-:W-:Y:S01]  /*1450*/  HGMMA.64x128x16.F32 R88, gdesc[UR4].tnspA.tnspB, R88 ;  /* 0x61e00000045879f0 */ /* 0x000fe20008700858 */
[----:B------:R-:W-:Y:S01]  /*1460*/  UIADD3 UR4, UR8, 0x280, URZ ;  /* 0x0000028008047890 */ /* 0x000fe2000fffe03f */
[----:B------:R-:W-:-:S10]  /*1470*/  UMOV UR5, 0x40000040 ;  /* 0x4000004000057882 */ /* 0x000fd40000000000 */
[----:B------:R-:W-:Y:S01]  /*1480*/  HGMMA.64x128x16.F32 R24, gdesc[UR4].tnspA.tnspB, R24 ;  /* 0x61e00000041879f0 */ /* 0x000fe20008700818 */
        /* <DEDUP_REMOVED lines=15> */
[----:B------:R-:W-:Y:S01]  /*1580*/  HGMMA.64x128x16.F32 R24, gdesc[UR4].tnspA.tnspB, R24, gsb0 ;  /* 0x61e00000041879f0 */ /* 0x000fe20008000818 */
[----:B------:R-:W-:-:S05]  /*1590*/  UMOV UR4, 0x1 ;  /* 0x0000000100047882 */ /* 0x000fca0000000000 */
.L_x_14:
[----:B0-----:R-:W-:-:S05]  /*15a0*/  VIMNMX R9, R8, 0x1, PT ;  /* 0x0000000108097848 */ /* 0x001fca0003fe0100 */
[----:B------:R-:W-:-:S05]  /*15b0*/  IMAD.IADD R11, R8, 0x1, -R9 ;  /* 0x00000001080b7824 */ /* 0x000fca00078e0a09 */
[----:B------:R-:W-:-:S13]  /*15c0*/  ISETP.GE.AND P0, PT, R11, 0x1, PT ;  /* 0x000000010b00780c */ /* 0x000fda0003f06270 */
[----:B------:R-:W-:Y:S05]  /*15d0*/  @!P0 BRA `(.L_x_17) ;  /* 0x0000000400488947 */ /* 0x000fea0003800000 */
[----:B------:R-:W0:Y:S01]  /*15e0*/  S2UR UR6, SR_CgaCtaId ;  /* 0x00000000000679c3 */ /* 0x000e220000008800 */
[----:B------:R-:W-:Y:S01]  /*15f0*/  UMOV UR5, 0x400 ;  /* 0x0000040000057882 */ /* 0x000fe20000000000 */
[----:B------:R-:W-:Y:S01]  /*1600*/  LOP3.LUT R14, R5, 0x1, RZ, 0xfc, !PT ;  /* 0x00000001050e7812 */ /* 0x000fe200078efcff */
[----:B------:R-:W-:Y:S01]  /*1610*/  IMAD.MOV.U32 R12, RZ, RZ, RZ ;  /* 0x000000ffff0c7224 */ /* 0x000fe200078e00ff */
[----:B------:R-:W-:Y:S01]  /*1620*/  UISETP.NE.U32.AND UP0, UPT, UR4, URZ, UPT ;  /* 0x0000003f0400728c */ /* 0x000fe2000bf05070 */
[----:B------:R-:W-:Y:S02]  /*1630*/  IMAD.MOV.U32 R8, RZ, RZ, R11 ;  /* 0x000000ffff087224 */ /* 0x000fe400078e000b */
[----:B------:R-:W-:Y:S01]  /*1640*/  IMAD.MOV.U32 R9, RZ, RZ, RZ ;  /* 0x000000ffff097224 */ /* 0x000fe200078e00ff */
[----:B0-----:R-:W-:-:S04]  /*1650*/  ULEA UR7, UR6, UR5, 0x18 ;  /* 0x0000000506077291 */ /* 0x001fc8000f8ec03f */
[----:B------:R-:W-:-:S04]  /*1660*/  UIADD3 UR5, UR7, 0x1c000, URZ ;  /* 0x0001c00007057890 */ /* 0x000fc8000fffe03f */
[----:B------:R-:W-:Y:S02]  /*1670*/  USHF.R.U32.HI UR6, URZ, 0x4, UR5 ;  /* 0x000000043f067899 */ /* 0x000fe40008011605 */
[----:B------:R-:W-:Y:S02]  /*1680*/  USHF.R.U32.HI UR5, URZ, 0x4, UR7 ;  /* 0x000000043f057899 */ /* 0x000fe40008011607 */
[----:B------:R-:W-:Y:S02]  /*1690*/  ULOP3.LUT UR6, UR6, 0x3fff, URZ, 0xc0, !UPT ;  /* 0x00003fff06067892 */ /* 0x000fe4000f8ec03f */
[----:B------:R-:W-:Y:S02]  /*16a0*/  ULOP3.LUT UR14, UR5, 0x3fff, URZ, 0xc0, !UPT ;  /* 0x00003fff050e7892 */ /* 0x000fe4000f8ec03f */
[----:B------:R-:W-:-:S12]  /*16b0*/  ULOP3.LUT UR15, UR6, 0x2000000, URZ, 0xfc, !UPT ;  /* 0x02000000060f7892 */ /* 0x000fd8000f8efc3f */
.L_x_22:
[----:B------:R-:W-:-:S13]  /*16c0*/  ISETP.NE.AND P1, PT, R14, 0x3, PT ;  /* 0x000000030e00780c */ /* 0x000fda0003f25270 */
[----:B------:R-:W-:Y:S05]  /*16d0*/  @!P1 BRA `(.L_x_18) ;  /* 0x0000000000049947 */ /* 0x000fea0003800000 */
[----:B------:R-:W-:Y:S01]  /*16e0*/  BPT.TRAP 0x1 ;  /* 0x000000040000795c */ /* 0x000fe20000300000 */
.L_x_18:
[----:B------:R-:W-:Y:S01]  /*16f0*/  SHF.L.U32 R10, R12, 0x1f, RZ ;  /* 0x0000001f0c0a7819 */ /* 0x000fe200000006ff */
[----:B------:R-:W-:-:S12]  /*1700*/  ULEA UR5, UR4, UR7, 0x3 ;  /* 0x0000000704057291 */ /* 0x000fd8000f8e183f */
.L_x_19:
[----:B0-----:R-:W-:-:S04]  /*1710*/  IMAD.U32 R13, RZ, RZ, UR5 ;  /* 0x00000005ff0d7e24 */ /* 0x001fc8000f8e00ff */
[----:B------:R0:W1:Y:S03]  /*1720*/  SYNCS.PHASECHK.TRANS64.TRYWAIT P0, [R13+URZ+0x38000], R10 ;  /* 0x0380000a0d0075a7 */ /* 0x000066000800017f */
[----:B-1----:R-:W-:Y:S05]  /*1730*/  @!P0 NANOSLEEP.SYNCS 0x989680 ;  /* 0x009896800000895d */ /* 0x002fea0003900000 */
[----:B------:R-:W1:Y:S02]  /*1740*/  @!P0 SYNCS.PHASECHK.TRANS64 P0, [R13+URZ+0x38000], R10 ;  /* 0x0380000a0d0085a7 */ /* 0x000e64000800007f */
[----:B-1----:R-:W-:Y:S05]  /*1750*/  @!P0 BRA `(.L_x_19) ;  /* 0xfffffffc00ec8947 */ /* 0x002fea000383ffff */
[----:B------:R-:W-:Y:S01]  /*1760*/  ULEA UR5, UR4, UR14, 0xa ;  /* 0x0000000e04057291 */ /* 0x000fe2000f8e503f */
[----:B------:R-:W-:Y:S01]  /*1770*/  WARPGROUP.ARRIVE ;  /* 0x00000000000079c5 */ /* 0x000fe20000000000 */
[----:B------:R-:W-:Y:S01]  /*1780*/  ULEA UR6, UR4, UR15, 0xa ;  /* 0x0000000f04067291 */ /* 0x000fe2000f8e503f */
[----:B------:R-:W-:Y:S01]  /*1790*/  UMOV UR9, 0x40000040 ;  /* 0x4000004000097882 */ /* 0x000fe20000000000 */
[----:B------:R-:W-:-:S03]  /*17a0*/  UMOV UR11, 0x40000040 ;  /* 0x40000040000b7882 */ /* 0x000fc60000000000 */
[----:B------:R-:W-:Y:S02]  /*17b0*/  UMOV UR8, UR5 ;  /* 0x0000000500087c82 */ /* 0x000fe40008000000 */
[----:B------:R-:W-:Y:S02]  /*17c0*/  UMOV UR10, UR6 ;  /* 0x00000006000a7c82 */ /* 0x000fe40008000000 */
[----:B------:R-:W-:Y:S01]  /*17d0*/  HGMMA.64x128x16.F32 R88, gdesc[UR8].tnspA.tnspB, R88, UP0 ;  /* 0x61e00000085879f0 */ /* 0x000fe2000bf00858 */
[----:B------:R-:W-:Y:S01]  /*17e0*/  UIADD3 UR8, UR5, 0x200, URZ ;  /* 0x0000020005087890 */ /* 0x000fe2000fffe03f */
[----:B------:R-:W-:-:S10]  /*17f0*/  UMOV UR9, 0x40000040 ;  /* 0x4000004000097882 */ /* 0x000fd40000000000 */
[----:B------:R-:W-:Y:S01]  /*1800*/  HGMMA.64x128x16.F32 R24, gdesc[UR8].tnspA.tnspB, R24, UP0 ;  /* 0x61e00000081879f0 */ /* 0x000fe2000bf00818 */
        /* <DEDUP_REMOVED lines=23> */
[----:B------:R-:W-:Y:S03]  /*1980*/  HGMMA.64x128x16.F32 R24, gdesc[UR8].tnspA.tnspB, R24, gsb0 ;  /* 0x61e00000081879f0 */ /* 0x000fe60008000818 */
[----:B------:R-:W-:Y:S02]  /*1990*/  WARPGROUP.DEPBAR.LE gsb0, 0x1 ;  /* 0x00008000000079c5 */ /* 0x000fe40000010100 */
[----:B------:R-:W-:Y:S05]  /*19a0*/  @!P1 BRA `(.L_x_20) ;  /* 0x0000000000049947 */ /* 0x000fea0003800000 */
[----:B------:R-:W-:Y:S01]  /*19b0*/  BPT.TRAP 0x1 ;  /* 0x000000040000795c */ /* 0x000fe20000300000 */
.L_x_20:
[----:B------:R-:W-:-:S13]  /*19c0*/  ISETP.NE.AND P0, PT, R6, RZ, PT ;  /* 0x000000ff0600720c */ /* 0x000fda0003f05270 */
[----:B0-----:R-:W-:-:S05]  /*19d0*/  @P0 LEA R10, R9, UR7, 0x3 ;  /* 0x00000007090a0c11 */ /* 0x001fca000f8e18ff */
[----:B------:R-:W-:-:S05]  /*19e0*/  @P0 VIADD R10, R10, 0x38038 ;  /* 0x000380380a0a0836 */ /* 0x000fca0000000000 */
[----:B------:R-:W-:-:S04]  /*19f0*/  @P0 PRMT R10, R3, 0x654, R10 ;  /* 0x00000654030a0816 */ /* 0x000fc8000000000a */
[----:B------:R0:W-:Y:S01]  /*1a00*/  @P0 SYNCS.ARRIVE.TRANS64.RED.A1T0 RZ, [R10+URZ], RZ ;  /* 0x000000ff0aff09a7 */ /* 0x0001e2000810043f */
[----:B------:R-:W-:-:S13]  /*1a10*/  ISETP.GT.U32.AND P0, PT, R5, 0x1, PT ;  /* 0x000000010500780c */ /* 0x000fda0003f04070 */
[----:B0-----:R-:W-:Y:S05]  /*1a20*/  @P0 BRA `(.L_x_21) ;  /* 0x0000000000040947 */ /* 0x001fea0003800000 */
[----:B------:R-:W-:Y:S01]  /*1a30*/  BPT.TRAP 0x1 ;  /* 0x000000040000795c */ /* 0x000fe20000300000 */
.L_x_21:
[----:B------:R-:W-:Y:S01]  /*1a40*/  UIADD3 UR4, UR4, 0x1, URZ ;  /* 0x0000000104047890 */ /* 0x000fe2000fffe03f */
[C---:B------:R-:W-:Y:S01]  /*1a50*/  ISETP.GT.AND P1, PT, R8.reuse, 0x1, PT ;  /* 0x000000010800780c */ /* 0x040fe20003f24270 */
[----:B------:R-:W-:Y:S02]  /*1a60*/  VIADD R9, R9, 0x1 ;  /* 0x0000000109097836 */ /* 0x000fe40000000000 */
[----:B------:R-:W-:Y:S01]  /*1a70*/  UISETP.NE.AND UP0, UPT, UR4, 0x7, UPT ;  /* 0x000000070400788c */ /* 0x000fe2000bf05270 */
[----:B------:R-:W-:Y:S02]  /*1a80*/  VIADD R8, R8, 0xffffffff ;  /* 0xffffffff08087836 */ /* 0x000fe40000000000 */
[C---:B------:R-:W-:Y:S01]  /*1a90*/  ISETP.NE.AND P0, PT, R9.reuse, 0x7, PT ;  /* 0x000000070900780c */ /* 0x040fe20003f05270 */
[----:B------:R-:W-:Y:S02]  /*1aa0*/  USEL UR5, URZ, 0x1, UP0 ;  /* 0x000000013f057887 */ /* 0x000fe40008000000 */
[----:B------:R-:W-:Y:S01]  /*1ab0*/  USEL UR4, UR4, URZ, UP0 ;  /* 0x0000003f04047287 */ /* 0x000fe20008000000 */
[----:B------:R-:W-:Y:S01]  /*1ac0*/  SEL R9, R9, RZ, P0 ;  /* 0x000000ff09097207 */ /* 0x000fe20000000000 */
[----:B------:R-:W-:-:S02]  /*1ad0*/  UPLOP3.LUT UP0, UPT, UPT, UPT, UPT, 0x80, 0x0 ;  /* 0x000000000000789c */ /* 0x000fc40003f0f070 */
[----:B------:R-:W-:Y:S01]  /*1ae0*/  LOP3.LUT R12, R12, UR5, RZ, 0x3c, !PT ;  /* 0x000000050c0c7c12 */ /* 0x000fe2000f8e3cff */
[----:B------:R-:W-:Y:S08]  /*1af0*/  @P1 BRA `(.L_x_22) ;  /* 0xfffffff800f01947 */ /* 0x000ff0000383ffff */
.L_x_17:
[----:B------:R-:W0:Y:S01]  /*1b00*/  LDC R8, c[0x0][0x290] ;  /* 0x0000a400ff087b82 */ /* 0x000e220000000800 */
[----:B------:R-:W-:Y:S02]  /*1b10*/  WARPGROUP.DEPBAR.LE gsb0, 0x0 ;  /* 0x00008000000079c5 */ /* 0x000fe40000010000 */
[----:B0-----:R-:W-:-:S13]  /*1b20*/  ISETP.GE.AND P0, PT, R8, 0x1, PT ;  /* 0x000000010800780c */ /* 0x001fda0003f06270 */
[----:B------:R-:W-:Y:S05]  /*1b30*/  @!P0 BRA `(.L_x_23) ;  /* 0x00000000005c8947 */ /* 0x000fea0003800000 */
[----:B------:R-:W-:-:S04]  /*1b40*/  LOP3.LUT R8, R5, 0x1, RZ, 0xfc, !PT ;  /* 0x0000000105087812 */ /* 0x000fc800078efcff */
[----:B------:R-:W-:-:S13]  /*1b50*/  ISETP.NE.AND P0, PT, R8, 0x3, PT ;  /* 0x000000030800780c */ /* 0x000fda0003f05270 */
[----:B------:R-:W-:Y:S05]  /*1b60*/  @!P0 BRA `(.L_x_24) ;  /* 0x0000000000048947 */ /* 0x000fea0003800000 */
[----:B------:R-:W-:Y:S01]  /*1b70*/  BPT.TRAP 0x1 ;  /* 0x000000040000795c */ /* 0x000fe20000300000 */
.L_x_24:
[----:B------:R-:W-:Y:S01]  /*1b80*/  ISETP.NE.AND P0, PT, R6, RZ, PT ;  /* 0x000000ff0600720c */ /* 0x000fe20003f05270 */
[----:B------:R-:W-:Y:S01]  /*1b90*/  BSSY B0, `(.L_x_25) ;  /* 0x000000f000007945 */ /* 0x000fe20003800000 */
[----:B------:R-:W-:-:S11]  /*1ba0*/  ISETP.GT.U32.AND P1, PT, R5, 0x1, PT ;  /* 0x000000010500780c */ /* 0x000fd60003f24070 */
[----:B------:R-:W-:Y:S05]  /*1bb0*/  @!P0 BRA `(.L_x_26) ;  /* 0x0000000000308947 */ /* 0x000fea0003800000 */
[----:B------:R-:W0:Y:S01]  /*1bc0*/  S2R R10, SR_CgaCtaId ;  /* 0x00000000000a7919 */ /* 0x000e220000008800 */
[----:B------:R-:W-:-:S04]  /*1bd0*/  IMAD.WIDE.U32 R8, R11, 0x24924925, RZ ;  /* 0x249249250b087825 */ /* 0x000fc800078e00ff */
[----:B------:R-:W-:-:S05]  /*1be0*/  IMAD.IADD R5, R11, 0x1, -R9 ;  /* 0x000000010b057824 */ /* 0x000fca00078e0a09 */
[----:B------:R-:W-:-:S04]  /*1bf0*/  LEA.HI R5, R5, R9, RZ, 0x1f ;  /* 0x0000000905057211 */ /* 0x000fc800078ff8ff */
[----:B------:R-:W-:Y:S02]  /*1c00*/  SHF.R.U32.HI R6, RZ, 0x2, R5 ;  /* 0x00000002ff067819 */ /* 0x000fe40000011605 */
[----:B------:R-:W-:-:S03]  /*1c10*/  MOV R5, 0x400 ;  /* 0x0000040000057802 */ /* 0x000fc60000000f00 */
[----:B------:R-:W-:Y:S01]  /*1c20*/  IMAD R6, R6, -0x7, R11 ;  /* 0xfffffff906067824 */ /* 0x000fe200078e020b */
[----:B0-----:R-:W-:-:S05]  /*1c30*/  LEA R5, R10, R5, 0x18 ;  /* 0x000000050a057211 */ /* 0x001fca00078ec0ff */
[----:B------:R-:W-:-:S04]  /*1c40*/  IMAD R6, R6, 0x8, R5 ;  /* 0x0000000806067824 */ /* 0x000fc800078e0205 */
[----:B------:R-:W-:-:S05]  /*1c50*/  VIADD R6, R6, 0x38038 ;  /* 0x0003803806067836 */ /* 0x000fca0000000000 */
[----:B------:R-:W-:-:S04]  /*1c60*/  PRMT R6, R3, 0x654, R6 ;  /* 0x0000065403067816 */ /* 0x000fc80000000006 */
[----:B------:R0:W-:Y:S03]  /*1c70*/  SYNCS.ARRIVE.TRANS64.RED.A1T0 RZ, [R6+URZ], RZ ;  /* 0x000000ff06ff79a7 */ /* 0x0001e6000810043f */
.L_x_26:
[----:B------:R-:W-:Y:S05]  /*1c80*/  BSYNC B0 ;  /* 0x0000000000007941 */ /* 0x000fea0003800000 */
.L_x_25:
[----:B------:R-:W-:Y:S05]  /*1c90*/  @P1 BRA `(.L_x_23) ;  /* 0x0000000000041947 */ /* 0x000fea0003800000 */
[----:B------:R-:W-:Y:S01]  /*1ca0*/  BPT.TRAP 0x1 ;  /* 0x000000040000795c */ /* 0x000fe20000300000 */
.L_x_23:
[----:B------:R-:W0:Y:S01]  /*1cb0*/  S2R R3, SR_TID.X ;  /* 0x0000000000037919 */ /* 0x000e220000002100 */
[----:B------:R-:W1:Y:S01]  /*1cc0*/  LDC.64 R16, c[0x0][0x280] ;  /* 0x0000a000ff107b82 */ /* 0x000e620000000a00 */
[----:B------:R-:W-:Y:S01]  /*1cd0*/  SHF.R.S32.HI R18, RZ, 0x1f, R4 ;  /* 0x0000001fff127819 */ /* 0x000fe20000011404 */
[----:B------:R-:W2:Y:S06]  /*1ce0*/  S2R R13, SR_CTAID.X ;  /* 0x00000000000d7919 */ /* 0x000eac0000002500 */
[----:B------:R-:W4:Y:S01]  /*1cf0*/  LDC.64 R14, c[0x0][0x5d0] ;  /* 0x00017400ff0e7b82 */ /* 0x000f220000000a00 */
[----:B0-----:R-:W-:-:S04]  /*1d00*/  SHF.R.S32.HI R6, RZ, 0x1f, R3 ;  /* 0x0000001fff067819 */ /* 0x001fc80000011403 */
[----:B------:R-:W-:-:S04]  /*1d10*/  LEA.HI R6, R6, R3, RZ, 0x7 ;  /* 0x0000000306067211 */ /* 0x000fc800078f38ff */
[----:B------:R-:W-:-:S05]  /*1d20*/  LOP3.LUT R6, R6, 0xffffff80, RZ, 0xc0, !PT ;  /* 0xffffff8006067812 */ /* 0x000fca00078ec0ff */
[----:B------:R-:W-:-:S05]  /*1d30*/  IMAD.IADD R6, R3, 0x1, -R6 ;  /* 0x0000000103067824 */ /* 0x000fca00078e0a06 */
[----:B------:R-:W-:-:S04]  /*1d40*/  SHF.R.S32.HI R9, RZ, 0x1f, R6 ;  /* 0x0000001fff097819 */ /* 0x000fc80000011406 */
[----:B------:R-:W-:-:S04]  /*1d50*/  LEA.HI R3, R9, R6, RZ, 0x2 ;  /* 0x0000000609037211 */ /* 0x000fc800078f10ff */
[--C-:B------:R-:W-:Y:S02]  /*1d60*/  SHF.R.S32.HI R8, RZ, 0x2, R3.reuse ;  /* 0x00000002ff087819 */ /* 0x100fe40000011403 */
[----:B------:R-:W-:Y:S02]  /*1d70*/  SHF.R.S32.HI R5, RZ, 0x1f, R3 ;  /* 0x0000001fff057819 */ /* 0x000fe40000011403 */
[----:B------:R-:W-:Y:S02]  /*1d80*/  LOP3.LUT R3, R3, 0xfffffffc, RZ, 0xc0, !PT ;  /* 0xfffffffc03037812 */ /* 0x000fe400078ec0ff */
[----:B------:R-:W-:-:S03]  /*1d90*/  LEA.HI R5, R5, R8, RZ, 0x3 ;  /* 0x0000000805057211 */ /* 0x000fc600078f18ff */
[----:B------:R-:W-:Y:S01]  /*1da0*/  IMAD.IADD R22, R6, 0x1, -R3 ;  /* 0x0000000106167824 */ /* 0x000fe200078e0a03 */
[----:B------:R-:W-:-:S03]  /*1db0*/  LOP3.LUT R5, R5, 0xfffffff8, RZ, 0xc0, !PT ;  /* 0xfffffff805057812 */ /* 0x000fc600078ec0ff */
[----:B------:R-:W-:Y:S02]  /*1dc0*/  IMAD.SHL.U32 R12, R22, 0x2, RZ ;  /* 0x00000002160c7824 */ /* 0x000fe400078e00ff */
[----:B------:R-:W-:Y:S01]  /*1dd0*/  IMAD.IADD R8, R8, 0x1, -R5 ;  /* 0x0000000108087824 */ /* 0x000fe200078e0a05 */
[----:B------:R-:W-:Y:S01]  /*1de0*/  LEA.HI R5, R9, R6, RZ, 0x5 ;  /* 0x0000000609057211 */ /* 0x000fe200078f28ff */
[----:B------:R-:W-:Y:S02]  /*1df0*/  IMAD.SHL.U32 R6, R7, 0x80, RZ ;  /* 0x0000008007067824 */ /* 0x000fe400078e00ff */
[----:B--2---:R-:W-:Y:S01]  /*1e00*/  IMAD.SHL.U32 R7, R13, 0x80, RZ ;  /* 0x000000800d077824 */ /* 0x004fe200078e00ff */
[----:B------:R-:W-:Y:S02]  /*1e10*/  SHF.R.S32.HI R9, RZ, 0x1f, R8 ;  /* 0x0000001fff097819 */ /* 0x000fe40000011408 */
[----:B-1----:R-:W-:Y:S02]  /*1e20*/  ISETP.GE.AND P0, PT, R6, R17, PT ;  /* 0x000000110600720c */ /* 0x002fe40003f06270 */
[----:B------:R-:W-:-:S02]  /*1e30*/  SHF.R.S32.HI R5, RZ, 0x5, R5 ;  /* 0x00000005ff057819 */ /* 0x000fc40000011405 */
[----:B------:R-:W-:Y:S02]  /*1e40*/  ISETP.GE.OR P0, PT, R7, R16, P0 ;  /* 0x000000100700720c */ /* 0x000fe40000706670 */
[----:B------:R-:W-:Y:S01]  /*1e50*/  SHF.R.S32.HI R3, RZ, 0x1f, R6 ;  /* 0x0000001fff037819 */ /* 0x000fe20000011406 */
[----:B------:R-:W-:-:S04]  /*1e60*/  IMAD.WIDE R10, R5, 0x10, R8 ;  /* 0x00000010050a7825 */ /* 0x000fc800078e0208 */
[----:B------:R-:W-:Y:S01]  /*1e70*/  IMAD.WIDE R10, R13, 0x80, R10 ;  /* 0x000000800d0a7825 */ /* 0x000fe200078e020a */
[----:B------:R-:W-:-:S03]  /*1e80*/  SHF.R.S32.HI R13, RZ, 0x1f, R12 ;  /* 0x0000001fff0d7819 */ /* 0x000fc6000001140c */
[-C--:B----4-:R-:W-:Y:S02]  /*1e90*/  IMAD R19, R11, R14.reuse, RZ ;  /* 0x0000000e0b137224 */ /* 0x090fe400078e02ff */
[----:B------:R-:W-:Y:S01]  /*1ea0*/  IMAD.WIDE.U32 R20, R10, R14, R12 ;  /* 0x0000000e0a147225 */ /* 0x000fe200078e000c */
[----:B------:R-:W-:Y:S06]  /*1eb0*/  @P0 EXIT ;  /* 0x000000000000094d */ /* 0x000fec0003800000 */
[----:B------:R-:W-:Y:S01]  /*1ec0*/  ULDC.64 UR6, c[0x0][0x288] ;  /* 0x0000a20000067ab9 */ /* 0x000fe20000000a00 */
[----:B------:R-:W-:Y:S01]  /*1ed0*/  IMAD R19, R10, R15, R19 ;  /* 0x0000000f0a137224 */ /* 0x000fe200078e0213 */
[----:B------:R-:W-:Y:S01]  /*1ee0*/  ISETP.GE.AND P0, PT, R23, UR6, PT ;  /* 0x0000000617007c0c */ /* 0x000fe2000bf06270 */
[----:B------:R-:W-:Y:S01]  /*1ef0*/  ULDC.64 UR4, c[0x0][0x5e0] ;  /* 0x0001780000047ab9 */ /* 0x000fe20000000a00 */
[----:B------:R-:W-:Y:S01]  /*1f00*/  IADD3 R20, P1, R6, R20, RZ ;  /* 0x0000001406147210 */ /* 0x000fe20007f3e0ff */
[----:B------:R-:W-:Y:S01]  /*1f10*/  IMAD R5, R5, -0x10, -R7 ;  /* 0xfffffff005057824 */ /* 0x000fe200078e0a07 */
[----:B------:R-:W-:Y:S01]  /*1f20*/  ISETP.GE.OR P0, PT, R4, UR7, P0 ;  /* 0x0000000704007c0c */ /* 0x000fe20008706670 */
[----:B------:R-:W-:Y:S01]  /*1f30*/  IMAD R9, R18, UR4, RZ ;  /* 0x0000000412097c24 */ /* 0x000fe2000f8e02ff */
[----:B------:R-:W-:Y:S01]  /*1f40*/  IADD3.X R21, R3, R21, R19, P1, !PT ;  /* 0x0000001503157210 */ /* 0x000fe20000ffe413 */
[----:B------:R-:W-:Y:S01]  /*1f50*/  ULDC.64 UR6, c[0x0][0x5d8] ;  /* 0x0001760000067ab9 */ /* 0x000fe20000000a00 */
[----:B------:R-:W-:Y:S01]  /*1f60*/  SHF.R.S32.HI R19, RZ, 0x1f, R23 ;  /* 0x0000001fff137819 */ /* 0x000fe20000011417 */
[C---:B------:R-:W-:Y:S01]  /*1f70*/  IMAD R9, R4.reuse, UR5, R9 ;  /* 0x0000000504097c24 */ /* 0x040fe2000f8e0209 */
[----:B------:R-:W-:Y:S01]  /*1f80*/  IADD3 R5, R5, R16, -R8 ;  /* 0x0000001005057210 */ /* 0x000fe20007ffe808 */
[----:B------:R-:W-:-:S04]  /*1f90*/  IMAD.WIDE.U32 R20, R4, UR4, R20 ;  /* 0x0000000404147c25 */ /* 0x000fc8000f8e0014 */
[----:B------:R-:W-:Y:S02]  /*1fa0*/  IMAD R8, R19, UR6, RZ ;  /* 0x0000000613087c24 */ /* 0x000fe4000f8e02ff */
[----:B------:R-:W-:Y:S02]  /*1fb0*/  IMAD R7, R22, -0x2, R17 ;  /* 0xfffffffe16077824 */ /* 0x000fe400078e0211 */
[----:B------:R-:W-:Y:S01]  /*1fc0*/  IMAD.IADD R155, R21, 0x1, R9 ;  /* 0x00000001159b7824 */ /* 0x000fe200078e0209 */
[----:B------:R-:W-:Y:S06]  /*1fd0*/  @P0 EXIT ;  /* 0x000000000000094d */ /* 0x000fec0003800000 */
[----:B---3-5:R-:W-:Y:S01]  /*1fe0*/  FSETP.NEU.AND P1, PT, R2, RZ, PT ;  /* 0x000000ff0200720b */ /* 0x028fe20003f2d000 */
[----:B------:R-:W-:Y:S01]  /*1ff0*/  IMAD.IADD R7, R7, 0x1, -R6 ;  /* 0x0000000107077824 */ /* 0x000fe200078e0a06 */
[----:B------:R-:W-:Y:S01]  /*2000*/  ULDC.64 UR4, c[0x0][0x5b8] ;  /* 0x00016e0000047ab9 */ /* 0x000fe20000000a00 */
[----:B------:R-:W-:Y:S01]  /*2010*/  IMAD.MOV.U32 R154, RZ, RZ, R20 ;  /* 0x000000ffff9a7224 */ /* 0x000fe200078e0014 */
[C-C-:B------:R-:W-:Y:S01]  /*2020*/  SHF.L.U64.HI R160, R14.reuse, 0x3, R15.reuse ;  /* 0x000000030ea07819 */ /* 0x140fe2000001020f */
[----:B------:R-:W-:Y:S01]  /*2030*/  IMAD R16, R19, UR4, RZ ;  /* 0x0000000413107c24 */ /* 0x000fe2000f8e02ff */
[----:B------:R-:W-:Y:S01]  /*2040*/  ISETP.GT.AND P5, PT, R7, RZ, PT ;  /* 0x000000ff0700720c */ /* 0x000fe20003fa4270 */
[C---:B------:R-:W-:Y:S01]  /*2050*/  IMAD R153, R23.reuse, UR7, R8 ;  /* 0x0000000717997c24 */ /* 0x040fe2000f8e0208 */
[----:B------:R-:W-:Y:S01]  /*2060*/  SHF.L.U64.HI R8, R14, 0x6, R15 ;  /* 0x000000060e087819 */ /* 0x000fe2000001020f */
[----:B------:R-:W-:Y:S01]  /*2070*/  IMAD.WIDE.U32 R154, R23, UR6, R154 ;  /* 0x00000006179a7c25 */ /* 0x000fe2000f8e009a */
[----:B------:R-:W-:-:S03]  /*2080*/  ISETP.GT.AND P0, PT, R5, RZ, P5 ;  /* 0x000000ff0500720c */ /* 0x000fc60002f04270 */
[----:B------:R-:W-:Y:S02]  /*2090*/  IMAD R21, R23, UR5, R16 ;  /* 0x0000000517157c24 */ /* 0x000fe4000f8e0210 */
[C---:B------:R-:W-:Y:S02]  /*20a0*/  IMAD.SHL.U32 R9, R14.reuse, 0x40, RZ ;  /* 0x000000400e097824 */ /* 0x040fe400078e00ff */
[----:B------:R-:W-:Y:S02]  /*20b0*/  IMAD.SHL.U32 R159, R14, 0x8, RZ ;  /* 0x000000080e9f7824 */ /* 0x000fe400078e00ff */
[----:B------:R-:W-:Y:S01]  /*20c0*/  IMAD.IADD R153, R155, 0x1, R153 ;  /* 0x000000019b997824 */ /* 0x000fe200078e0299 */
[----:B------:R-:W-:Y:S06]  /*20d0*/  @!P1 BRA `(.L_x_27) ;  /* 0x0000006800489947 */ /* 0x000fec0003800000 */
[----:B------:R-:W-:Y:S01]  /*20e0*/  IADD3 R14, P1, R6, R12, RZ ;  /* 0x0000000c060e7210 */ /* 0x000fe20007f3e0ff */
[----:B------:R-:W-:Y:S01]  /*20f0*/  ULDC.64 UR6, c[0x0][0x5c0] ;  /* 0x0001700000067ab9 */ /* 0x000fe20000000a00 */
[----:B------:R-:W-:Y:S01]  /*2100*/  ULDC.64 UR8, c[0x0][0x5b0] ;  /* 0x00016c0000087ab9 */ /* 0x000fe20000000a00 */
[----:B------:R-:W-:Y:S01]  /*2110*/  IMAD R17, R18, UR6, RZ ;  /* 0x0000000612117c24 */ /* 0x000fe2000f8e02ff */
[----:B------:R-:W-:Y:S01]  /*2120*/  ULDC.64 UR10, c[0x0][0x5a8] ;  /* 0x00016a00000a7ab9 */ /* 0x000fe20000000a00 */
[----:B------:R-:W-:Y:S02]  /*2130*/  IMAD.X R15, R3, 0x1, R13, P1 ;  /* 0x00000001030f7824 */ /* 0x000fe400008e060d */
[C---:B------:R-:W-:Y:S02]  /*2140*/  IMAD R158, R4.reuse, UR7, R17 ;  /* 0x00000007049e7c24 */ /* 0x040fe4000f8e0211 */
[----:B------:R-:W-:-:S04]  /*2150*/  IMAD.WIDE.U32 R14, R4, UR6, R14 ;  /* 0x00000006040e7c25 */ /* 0x000fc8000f8e000e */
[----:B------:R-:W-:Y:S02]  /*2160*/  IMAD.IADD R15, R15, 0x1, R158 ;  /* 0x000000010f0f7824 */ /* 0x000fe400078e029e */
[----:B------:R-:W-:Y:S02]  /*2170*/  IMAD R163, R11, UR8, RZ ;  /* 0x000000080ba37c24 */ /* 0x000fe4000f8e02ff */
[----:B------:R-:W-:-:S04]  /*2180*/  IMAD.WIDE.U32 R14, R23, UR4, R14 ;  /* 0x00000004170e7c25 */ /* 0x000fc8000f8e000e */
[----:B------:R-:W-:Y:S02]  /*2190*/  IMAD.IADD R17, R21, 0x1, R15 ;  /* 0x0000000115117824 */ /* 0x000fe400078e020f */
[----:B------:R-:W-:Y:S02]  /*21a0*/  IMAD.MOV.U32 R16, RZ, RZ, R14 ;  /* 0x000000ffff107224 */ /* 0x000fe400078e000e */
[C---:B------:R-:W-:Y:S02]  /*21b0*/  IMAD R163, R10.reuse, UR9, R163 ;  /* 0x000000090aa37c24 */ /* 0x040fe4000f8e02a3 */
[----:B------:R-:W-:-:S04]  /*21c0*/  IMAD.WIDE.U32 R18, R10, UR8, R16 ;  /* 0x000000080a127c25 */ /* 0x000fc8000f8e0010 */
[----:B------:R-:W-:Y:S01]  /*21d0*/  IMAD.IADD R19, R19, 0x1, R163 ;  /* 0x0000000113137824 */ /* 0x000fe200078e02a3 */
[----:B------:R-:W-:-:S04]  /*21e0*/  LEA R156, P1, R18, UR10, 0x1 ;  /* 0x0000000a129c7c11 */ /* 0x000fc8000f8208ff */
[----:B------:R-:W-:-:S05]  /*21f0*/  LEA.HI.X R157, R18, UR11, R19, 0x1, P1 ;  /* 0x0000000b129d7c11 */ /* 0x000fca00088f0c13 */
[----:B------:R-:W2:Y:S01]  /*2200*/  @P0 LDG.E.LTC128B.U16 R161, desc[UR12][R156.64] ;  /* 0x0000000c9ca10981 */ /* 0x000ea2000c1e1520 */
[----:B------:R-:W-:Y:S01]  /*2210*/  IMAD.WIDE.U32 R18, R23, UR4, RZ ;  /* 0x0000000417127c25 */ /* 0x000fe2000f8e00ff */
[----:B------:R-:W-:Y:S01]  /*2220*/  ULDC.64 UR4, c[0x0][0x5c8] ;  /* 0x0001720000047ab9 */ /* 0x000fe20000000a00 */
[----:B------:R-:W-:Y:S01]  /*2230*/  ISETP.GT.AND P4, PT, R7, 0x1, PT ;  /* 0x000000010700780c */ /* 0x000fe20003f84270 */
[----:B------:R-:W-:Y:S01]  /*2240*/  BSSY B0, `(.L_x_28) ;  /* 0x0000017000007945 */ /* 0x000fe20003800000 */
[----:B------:R-:W-:Y:S02]  /*2250*/  IMAD.IADD R21, R19, 0x1, R21 ;  /* 0x0000000113157824 */ /* 0x000fe400078e0215 */
[----:B------:R-:W-:-:S04]  /*2260*/  IMAD.MOV.U32 R20, RZ, RZ, R18 ;  /* 0x000000ffff147224 */ /* 0x000fc800078e0012 */
[----:B------:R-:W-:-:S04]  /*2270*/  IMAD.WIDE.U32 R22, R10, UR8, R20 ;  /* 0x000000080a167c25 */ /* 0x000fc8000f8e0014 */
[----:B------:R-:W-:Y:S02]  /*2280*/  IMAD.IADD R23, R163, 0x1, R23 ;  /* 0x00000001a3177824 */ /* 0x000fe400078e0217 */
[----:B------:R-:W-:-:S04]  /*2290*/  IMAD.WIDE.U32 R22, R4, UR6, R22 ;  /* 0x0000000604167c25 */ /* 0x000fc8000f8e0016 */
[----:B------:R-:W-:Y:S02]  /*22a0*/  IMAD.IADD R23, R158, 0x1, R23 ;  /* 0x000000019e177824 */ /* 0x000fe400078e0217 */
[----:B--2---:R-:W-:-:S05]  /*22b0*/  HADD2.F32 R155, -RZ, R161.H0_H0 ;  /* 0x200000a1ff9b7230 */ /* 0x004fca0000004100 */
[----:B------:R-:W-:Y:S01]  /*22c0*/  FMUL R165, R155, R2 ;  /* 0x000000029ba57220 */ /* 0x000fe20000400000 */
[----:B------:R-:W-:Y:S02]  /*22d0*/  IADD3 R155, P2, P3, R6, R22, R12 ;  /* 0x00000016069b7210 */ /* 0x000fe40007b5e00c */
[----:B------:R-:W-:Y:S01]  /*22e0*/  LEA R22, P1, R154, UR4, 0x1 ;  /* 0x000000049a167c11 */ /* 0x000fe2000f8208ff */
[----:B------:R-:W-:Y:S01]  /*22f0*/  FFMA R165, R88, R0, R165 ;  /* 0x0000000058a57223 */ /* 0x000fe200000000a5 */
[----:B------:R-:W-:Y:S02]  /*2300*/  IADD3.X R156, R3, R23, R13, P2, P3 ;  /* 0x00000017039c7210 */ /* 0x000fe400017e640d */
[----:B------:R-:W-:Y:S02]  /*2310*/  LEA.HI.X R23, R154, UR5, R153, 0x1, P1 ;  /* 0x000000059a177c11 */ /* 0x000fe400088f0c99 */
[----:B------:R-:W-:Y:S02]  /*2320*/  F2FP.F16.F32.PACK_AB R165, RZ, R165 ;  /* 0x000000a5ffa5723e */ /* 0x000fe400000000ff */
[----:B------:R-:W-:-:S02]  /*2330*/  ISETP.GT.AND P1, PT, R5, RZ, P4 ;  /* 0x000000ff0500720c */ /* 0x000fc40002724270 */
[C---:B------:R-:W-:Y:S01]  /*2340*/  LEA R152, P2, R155.reuse, UR10, 0x1 ;  /* 0x0000000a9b987c11 */ /* 0x040fe2000f8408ff */
[----:B------:R0:W-:Y:S01]  /*2350*/  @P0 STG.E.U16 desc[UR12][R22.64], R165 ;  /* 0x000000a516000986 */ /* 0x0001e2000c10150c */
[----:B------:R-:W-:Y:S02]  /*2360*/  LOP3.LUT R88, R88, 0xfffffffd, RZ, 0xc0, !PT ;  /* 0xfffffffd58587812 */ /* 0x000fe400078ec0ff */
[----:B------:R-:W-:Y:S02]  /*2370*/  LEA.HI.X R153, R155, UR11, R156, 0x1, P2 ;  /* 0x0000000b9b997c11 */ /* 0x000fe400090f0c9c */
[----:B------:R-:W-:-:S05]  /*2380*/  @P4 LOP3.LUT R88, R88, 0x2, RZ, 0xfc, !PT ;  /* 0x0000000258584812 */ /* 0x000fca00078efcff */
[----:B------:R-:W-:Y:S05]  /*2390*/  @!P1 BRA `(.L_x_29) ;  /* 0x0000000000049947 */ /* 0x000fea0003800000 */
[----:B------:R1:W5:Y:S02]  /*23a0*/  LDG.E.LTC128B.U16 R161, desc[UR12][R152.64+0x2] ;  /* 0x0000020c98a17981 */ /* 0x000364000c1e1520 */
.L_x_29:
[----:B------:R-:W-:Y:S05]  /*23b0*/  BSYNC B0 ;  /* 0x0000000000007941 */ /* 0x000fea0003800000 */
.L_x_28:
[----:B------:R-:W-:Y:S01]  /*23c0*/  USHF.L.U32 UR4, UR8, 0x3, URZ ;  /* 0x0000000308047899 */ /* 0x000fe2000800063f */
[----:B-----5:R-:W-:Y:S01]  /*23d0*/  HADD2.F32 R157, -RZ, R161.H0_H0 ;  /* 0x200000a1ff9d7230 */ /* 0x020fe20000004100 */
[----:B------:R-:W-:Y:S01]  /*23e0*/  USHF.L.U64.HI UR5, UR8, 0x3, UR9 ;  /* 0x0000000308057899 */ /* 0x000fe20008010209 */
[----:B------:R-:W-:-:S03]  /*23f0*/  ISETP.GT.AND P0, PT, R5, 0x8, P5 ;  /* 0x000000080500780c */ /* 0x000fc60002f04270 */
[----:B------:R-:W-:Y:S02]  /*2400*/  IMAD.U32 R154, RZ, RZ, UR4 ;  /* 0x00000004ff9a7e24 */ /* 0x000fe4000f8e00ff */
[----:B------:R-:W-:Y:S01]  /*2410*/  FMUL R162, R157, R2 ;  /* 0x000000029da27220 */ /* 0x000fe20000400000 */
[----:B------:R-:W-:-:S03]  /*2420*/  IMAD.U32 R155, RZ, RZ, UR5 ;  /* 0x00000005ff9b7e24 */ /* 0x000fc6000f8e00ff */
[----:B------:R-:W-:Y:S01]  /*2430*/  FFMA R164, R89, R0, R162 ;  /* 0x0000000059a47223 */ /* 0x000fe200000000a2 */
[----:B------:R-:W-:-:S04]  /*2440*/  IMAD.WIDE.U32 R156, R10, UR8, R154 ;  /* 0x000000080a9c7c25 */ /* 0x000fc8000f8e009a */
[----:B------:R-:W-:Y:S01]  /*2450*/  IMAD.IADD R89, R163, 0x1, R157 ;  /* 0x00000001a3597824 */ /* 0x000fe200078e029d */
[----:B------:R-:W-:Y:S02]  /*2460*/  IADD3 R162, P2, R14, R156, RZ ;  /* 0x0000009c0ea27210 */ /* 0x000fe40007f5e0ff */
[----:B------:R-:W-:-:S03]  /*2470*/  F2FP.F16.F32.PACK_AB R163, RZ, R164 ;  /* 0x000000a4ffa3723e */ /* 0x000fc600000000ff */
[----:B------:R-:W-:Y:S01]  /*2480*/  IMAD.X R157, R89, 0x1, R17, P2 ;  /* 0x00000001599d7824 */ /* 0x000fe200010e0611 */
[C---:B------:R-:W-:Y:S01]  /*2490*/  LEA R164, P2, R162.reuse, UR10, 0x1 ;  /* 0x0000000aa2a47c11 */ /* 0x040fe2000f8408ff */
[----:B------:R2:W-:Y:S03]  /*24a0*/  @P1 STG.E.U16 desc[UR12][R22.64+0x2], R163 ;  /* 0x000002a316001986 */ /* 0x0005e6000c10150c */
[----:B0-----:R-:W-:-:S05]  /*24b0*/  LEA.HI.X R165, R162, UR11, R157, 0x1, P2 ;  /* 0x0000000ba2a57c11 */ /* 0x001fca00090f0c9d */
[----:B------:R0:W3:Y:S01]  /*24c0*/  @P0 LDG.E.LTC128B.U16 R161, desc[UR12][R164.64] ;  /* 0x0000000ca4a10981 */ /* 0x0000e2000c1e1520 */
[----:B------:R-:W-:Y:S01]  /*24d0*/  IADD3 R156, P1, R18, R156, RZ ;  /* 0x0000009c129c7210 */ /* 0x000fe20007f3e0ff */
[----:B------:R-:W-:Y:S04]  /*24e0*/  BSSY B0, `(.L_x_30) ;  /* 0x0000014000007945 */ /* 0x000fe80003800000 */
[----:B------:R-:W-:Y:S02]  /*24f0*/  IMAD.X R157, R89, 0x1, R21, P1 ;  /* 0x00000001599d7824 */ /* 0x000fe400008e0615 */
[----:B------:R-:W-:-:S04]  /*2500*/  IMAD.WIDE.U32 R156, R4, UR6, R156 ;  /* 0x00000006049c7c25 */ /* 0x000fc8000f8e009c */
[----:B0-----:R-:W-:Y:S01]  /*2510*/  IMAD.IADD R164, R158, 0x1, R157 ;  /* 0x000000019ea47824 */ /* 0x001fe200078e029d */
[----:B------:R-:W-:-:S04]  /*2520*/  IADD3 R157, P2, P3, R6, R156, R12 ;  /* 0x0000009c069d7210 */ /* 0x000fc80007b5e00c */
[----:B------:R-:W-:Y:S02]  /*2530*/  IADD3.X R164, R3, R164, R13, P2, P3 ;  /* 0x000000a403a47210 */ /* 0x000fe400017e640d */
[----:B------:R-:W-:Y:S02]  /*2540*/  ISETP.GT.AND P2, PT, R5, 0x8, P4 ;  /* 0x000000080500780c */ /* 0x000fe40002744270 */
[----:B------:R-:W-:-:S04]  /*2550*/  LEA R156, P3, R157, UR10, 0x1 ;  /* 0x0000000a9d9c7c11 */ /* 0x000fc8000f8608ff */
[----:B------:R-:W-:Y:S01]  /*2560*/  LEA.HI.X R157, R157, UR11, R164, 0x1, P3 ;  /* 0x0000000b9d9d7c11 */ /* 0x000fe200098f0ca4 */
[----:B---3--:R-:W-:-:S05]  /*2570*/  HADD2.F32 R89, -RZ, R161.H0_H0 ;  /* 0x200000a1ff597230 */ /* 0x008fca0000004100 */
[----:B------:R-:W-:Y:S01]  /*2580*/  FMUL R162, R89, R2 ;  /* 0x0000000259a27220 */ /* 0x000fe20000400000 */
[C---:B------:R-:W-:Y:S01]  /*2590*/  IMAD.SHL.U32 R89, R159.reuse, 0x2, RZ ;  /* 0x000000029f597824 */ /* 0x040fe200078e00ff */
[----:B------:R-:W-:Y:S02]  /*25a0*/  SHF.L.U64.HI R159, R159, 0x1, R160 ;  /* 0x000000019f9f7819 */ /* 0x000fe400000102a0 */
[----:B------:R-:W-:Y:S02]  /*25b0*/  FFMA R90, R90, R0, R162 ;  /* 0x000000005a5a7223 */ /* 0x000fe400000000a2 */
[----:B------:R-:W-:-:S03]  /*25c0*/  IADD3 R162, P1, R89, R22, RZ ;  /* 0x0000001659a27210 */ /* 0x000fc60007f3e0ff */
[----:B------:R-:W-:Y:S02]  /*25d0*/  F2FP.F16.F32.PACK_AB R90, RZ, R90 ;  /* 0x0000005aff5a723e */ /* 0x000fe400000000ff */
[----:B--2---:R-:W-:-:S05]  /*25e0*/  IMAD.X R163, R159, 0x1, R23, P1 ;  /* 0x000000019fa37824 */ /* 0x004fca00008e0617 */
[----:B------:R0:W-:Y:S01]  /*25f0*/  @P0 STG.E.U16 desc[UR12][R162.64], R90 ;  /* 0x0000005aa2000986 */ /* 0x0001e2000c10150c */
[----:B------:R-:W-:Y:S05]  /*2600*/  @!P2 BRA `(.L_x_31) ;  /* 0x000000000004a947 */ /* 0x000fea0003800000 */
[----:B------:R2:W5:Y:S02]  /*2610*/  LDG.E.LTC128B.U16 R161, desc[UR12][R156.64+0x2] ;  /* 0x0000020c9ca17981 */ /* 0x000564000c1e1520 */
.L_x_31:
[----:B------:R-:W-:Y:S05]  /*2620*/  BSYNC B0 ;  /* 0x0000000000007941 */ /* 0x000fea0003800000 */
.L_x_30:
[----:B-----5:R-:W-:Y:S01]  /*2630*/  HADD2.F32 R165, -RZ, R161.H0_H0 ;  /* 0x200000a1ffa57230 */ /* 0x020fe20000004100 */
[----:B------:R-:W-:Y:S01]  /*2640*/  ISETP.GT.AND P4, PT, R7, 0x8, PT ;  /* 0x000000080700780c */ /* 0x000fe20003f84270 */
[----:B------:R-:W-:Y:S01]  /*2650*/  BSSY B0, `(.L_x_32) ;  /* 0x000000d000007945 */ /* 0x000fe20003800000 */
[----:B------:R-:W-:Y:S02]  /*2660*/  LOP3.LUT R88, R88, 0xfffffffb, RZ, 0xc0, !PT ;  /* 0xfffffffb58587812 */ /* 0x000fe400078ec0ff */
[----:B0-----:R-:W-:Y:S01]  /*2670*/  FMUL R90, R165, R2 ;  /* 0x00000002a55a7220 */ /* 0x001fe20000400000 */
[----:B------:R-:W-:-:S03]  /*2680*/  ISETP.GT.AND P0, PT, R5, RZ, P4 ;  /* 0x000000ff0500720c */ /* 0x000fc60002704270 */
[----:B------:R-:W-:Y:S01]  /*2690*/  FFMA R90, R91, R0, R90 ;  /* 0x000000005b5a7223 */ /* 0x000fe2000000005a */
[----:B------:R-:W-:-:S04]  /*26a0*/  @P2 IMAD.MOV.U32 R91, RZ, RZ, R163 ;  /* 0x000000ffff5b2224 */ /* 0x000fc800078e00a3 */
[----:B------:R-:W-:Y:S02]  /*26b0*/  F2FP.F16.F32.PACK_AB R90, RZ, R90 ;  /* 0x0000005aff5a723e */ /* 0x000fe400000000ff */
[----:B------:R-:W-:Y:S02]  /*26c0*/  @P4 LOP3.LUT R88, R88, 0x4, RZ, 0xfc, !PT ;  /* 0x0000000458584812 */ /* 0x000fe400078efcff */
[----:B------:R-:W-:Y:S01]  /*26d0*/  PRMT R160, R90, 0x7610, R160 ;  /* 0x000076105aa07816 */ /* 0x000fe200000000a0 */
[----:B------:R-:W-:-:S05]  /*26e0*/  @P2 IMAD.MOV.U32 R90, RZ, RZ, R162 ;  /* 0x000000ffff5a2224 */ /* 0x000fca00078e00a2 */
[----:B------:R0:W-:Y:S01]  /*26f0*/  @P2 STG.E.U16 desc[UR12][R90.64+0x2], R160 ;  /* 0x000002a05a002986 */ /* 0x0001e2000c10150c */
[----:B------:R-:W-:Y:S05]  /*2700*/  @!P0 BRA `(.L_x_33) ;  /* 0x0000000000048947 */ /* 0x000fea0003800000 */
[----:B------:R3:W5:Y:S02]  /*2710*/  LDG.E.LTC128B.U16 R161, desc[UR12][R152.64+0x10] ;  /* 0x0000100c98a17981 */ /* 0x000764000c1e1520 */
.L_x_33:
[----:B------:R-:W-:Y:S05]  /*2720*/  BSYNC B0 ;  /* 0x0000000000007941 */ /* 0x000fea0003800000 */
.L_x_32:
[----:B0----5:R-:W-:Y:S01]  /*2730*/  HADD2.F32 R91, -RZ, R161.H0_H0 ;  /* 0x200000a1ff5b7230 */ /* 0x021fe20000004100 */
[----:B------:R-:W-:Y:S01]  /*2740*/  ISETP.GT.AND P3, PT, R7, 0x9, PT ;  /* 0x000000090700780c */ /* 0x000fe20003f64270 */
[----:B------:R-:W-:Y:S01]  /*2750*/  BSSY B0, `(.L_x_34) ;  /* 0x000000b000007945 */ /* 0x000fe20003800000 */
[----:B------:R-:W-:Y:S02]  /*2760*/  LOP3.LUT R88, R88, 0xfffffff7, RZ, 0xc0, !PT ;  /* 0xfffffff758587812 */ /* 0x000fe400078ec0ff */
[----:B------:R-:W-:Y:S01]  /*2770*/  FMUL R91, R91, R2 ;  /* 0x000000025b5b7220 */ /* 0x000fe20000400000 */
[----:B------:R-:W-:Y:S02]  /*2780*/  ISETP.GT.AND P1, PT, R5, RZ, P3 ;  /* 0x000000ff0500720c */ /* 0x000fe40001f24270 */
[----:B------:R-:W-:Y:S01]  /*2790*/  PRMT R90, R161, 0x7610, R90 ;  /* 0x00007610a15a7816 */ /* 0x000fe2000000005a */
[----:B------:R-:W-:-:S05]  /*27a0*/  FFMA R91, R92, R0, R91 ;  /* 0x000000005c5b7223 */ /* 0x000fca000000005b */
[----:B------:R-:W-:Y:S02]  /*27b0*/  F2FP.F16.F32.PACK_AB R91, RZ, R91 ;  /* 0x0000005bff5b723e */ /* 0x000fe400000000ff */
[----:B------:R-:W-:-:S03]  /*27c0*/  @P3 LOP3.LUT R88, R88, 0x8, RZ, 0xfc, !PT ;  /* 0x0000000858583812 */ /* 0x000fc600078efcff */
[----:B------:R0:W-:Y:S01]  /*27d0*/  @P0 STG.E.U16 desc[UR12][R22.64+0x10], R91 ;  /* 0x0000105b16000986 */ /* 0x0001e2000c10150c */
[----:B------:R-:W-:Y:S05]  /*27e0*/  @!P1 BRA `(.L_x_35) ;  /* 0x0000000000049947 */ /* 0x000fea0003800000 */
[----:B------:R4:W5:Y:S02]  /*27f0*/  LDG.E.LTC128B.U16 R90, desc[UR12][R152.64+0x12] ;  /* 0x0000120c985a7981 */ /* 0x000964000c1e1520 */
.L_x_35:
[----:B------:R-:W-:Y:S05]  /*2800*/  BSYNC B0 ;  /* 0x0000000000007941 */ /* 0x000fea0003800000 */
.L_x_34:
[----:B0----5:R-:W-:Y:S01]  /*2810*/  HADD2.F32 R91, -RZ, R90.H0_H0 ;  /* 0x2000005aff5b7230 */ /* 0x021fe20000004100 */
[----:B------:R-:W-:Y:S04]  /*2820*/  BSSY B0, `(.L_x_36) ;  /* 0x000000e000007945 */ /* 0x000fe80003800000 */
[----:B------:R-:W-:Y:S01]  /*2830*/  FMUL R92, R91, R2 ;  /* 0x000000025b5c7220 */ /* 0x000fe20000400000 */
[----:B------:R-:W-:-:S03]  /*2840*/  IADD3 R91, P0, R10, 0x40, RZ ;  /* 0x000000400a5b7810 */ /* 0x000fc60007f1e0ff */
[----:B------:R-:W-:Y:S02]  /*2850*/  FFMA R92, R93, R0, R92 ;  /* 0x000000005d5c7223 */ /* 0x000fe4000000005c */
[----:B------:R-:W-:Y:S01]  /*2860*/  IMAD.X R10, RZ, RZ, R11, P0 ;  /* 0x000000ffff0a7224 */ /* 0x000fe200000e060b */
[----:B------:R-:W-:Y:S01]  /*2870*/  ISETP.GT.AND P0, PT, R5, 0x8, P4 ;  /* 0x000000080500780c */ /* 0x000fe20002704270 */
[----:B------:R-:W-:Y:S01]  /*2880*/  @P1 IMAD.MOV.U32 R11, RZ, RZ, R23 ;  /* 0x000000ffff0b1224 */ /* 0x000fe200078e0017 */
[----:B------:R-:W-:-:S04]  /*2890*/  F2FP.F16.F32.PACK_AB R92, RZ, R92 ;  /* 0x0000005cff5c723e */ /* 0x000fc800000000ff */
[----:B------:R-:W-:Y:S01]  /*28a0*/  PRMT R93, R92, 0x7610, R93 ;  /* 0x000076105c5d7816 */ /* 0x000fe2000000005d */
[----:B------:R-:W-:Y:S02]  /*28b0*/  IMAD R92, R10, UR8, RZ ;  /* 0x000000080a5c7c24 */ /* 0x000fe4000f8e02ff */
[----:B------:R-:W-:-:S05]  /*28c0*/  @P1 IMAD.MOV.U32 R10, RZ, RZ, R22 ;  /* 0x000000ffff0a1224 */ /* 0x000fca00078e0016 */
[----:B------:R0:W-:Y:S01]  /*28d0*/  @P1 STG.E.U16 desc[UR12][R10.64+0x12], R93 ;  /* 0x0000125d0a001986 */ /* 0x0001e2000c10150c */
[----:B------:R-:W-:Y:S05]  /*28e0*/  @!P0 BRA `(.L_x_37) ;  /* 0x0000000000048947 */ /* 0x000fea0003800000 */
[----:B------:R0:W5:Y:S02]  /*28f0*/  LDG.E.LTC128B.U16 R90, desc[UR12][R156.64+0x10] ;  /* 0x0000100c9c5a7981 */ /* 0x000164000c1e1520 */
.L_x_37:
[----:B------:R-:W-:Y:S05]  /*2900*/  BSYNC B0 ;  /* 0x0000000000007941 */ /* 0x000fea0003800000 */
.L_x_36:
[----:B0----5:R-:W-:Y:S01]  /*2910*/  HADD2.F32 R93, -RZ, R90.H0_H0 ;  /* 0x2000005aff5d7230 */ /* 0x021fe20000004100 */
[----:B------:R-:W-:Y:S01]  /*2920*/  ISETP.GT.AND P1, PT, R5, 0x8, P3 ;  /* 0x000000080500780c */ /* 0x000fe20001f24270 */
[C---:B------:R-:W-:Y:S01]  /*2930*/  IMAD R19, R91.reuse, UR9, R92 ;  /* 0x000000095b137c24 */ /* 0x040fe2000f8e025c */
[----:B------:R-:W-:Y:S01]  /*2940*/  BSSY B0, `(.L_x_38) ;  /* 0x0000015000007945 */ /* 0x000fe20003800000 */
[----:B------:R-:W-:-:S04]  /*2950*/  IMAD.WIDE.U32 R10, R91, UR8, R20 ;  /* 0x000000085b0a7c25 */ /* 0x000fc8000f8e0014 */
[----:B------:R-:W-:Y:S01]  /*2960*/  FMUL R93, R93, R2 ;  /* 0x000000025d5d7220 */ /* 0x000fe20000400000 */
[----:B------:R-:W-:-:S04]  /*2970*/  IMAD.WIDE.U32 R154, R91, UR8, R154 ;  /* 0x000000085b9a7c25 */ /* 0x000fc8000f8e009a */
[----:B------:R-:W-:Y:S01]  /*2980*/  FFMA R93, R94, R0, R93 ;  /* 0x000000005e5d7223 */ /* 0x000fe2000000005d */
[C---:B------:R-:W-:Y:S01]  /*2990*/  IMAD.IADD R11, R19.reuse, 0x1, R11 ;  /* 0x00000001130b7824 */ /* 0x040fe200078e020b */
[----:B------:R-:W-:Y:S01]  /*29a0*/  IADD3 R20, P2, R18, R154, RZ ;  /* 0x0000009a12147210 */ /* 0x000fe20007f5e0ff */
[----:B------:R-:W-:Y:S02]  /*29b0*/  @P0 IMAD.MOV.U32 R92, RZ, RZ, R162 ;  /* 0x000000ffff5c0224 */ /* 0x000fe400078e00a2 */
[----:B------:R-:W-:Y:S01]  /*29c0*/  F2FP.F16.F32.PACK_AB R93, RZ, R93 ;  /* 0x0000005dff5d723e */ /* 0x000fe200000000ff */
[----:B------:R-:W-:Y:S02]  /*29d0*/  IMAD.IADD R161, R19, 0x1, R155 ;  /* 0x0000000113a17824 */ /* 0x000fe400078e029b */
[----:B------:R-:W-:Y:S01]  /*29e0*/  IMAD.WIDE.U32 R10, R4, UR6, R10 ;  /* 0x00000006040a7c25 */ /* 0x000fe2000f8e000a */
[----:B------:R-:W-:-:S03]  /*29f0*/  PRMT R18, R93, 0x7610, R18 ;  /* 0x000076105d127816 */ /* 0x000fc60000000012 */
[----:B------:R-:W-:Y:S02]  /*2a00*/  @P0 IMAD.MOV.U32 R93, RZ, RZ, R163 ;  /* 0x000000ffff5d0224 */ /* 0x000fe400078e00a3 */
[----:B------:R-:W-:Y:S02]  /*2a10*/  IMAD.X R21, R161, 0x1, R21, P2 ;  /* 0x00000001a1157824 */ /* 0x000fe400010e0615 */
[----:B------:R-:W-:Y:S01]  /*2a20*/  IMAD.IADD R11, R158, 0x1, R11 ;  /* 0x000000019e0b7824 */ /* 0x000fe200078e020b */
[----:B------:R0:W-:Y:S01]  /*2a30*/  @P0 STG.E.U16 desc[UR12][R92.64+0x10], R18 ;  /* 0x000010125c000986 */ /* 0x0001e2000c10150c */
[----:B------:R-:W-:Y:S01]  /*2a40*/  IADD3 R10, P0, P2, R6, R10, R12 ;  /* 0x0000000a060a7210 */ /* 0x000fe20007a1e00c */
[----:B------:R-:W-:-:S03]  /*2a50*/  IMAD.WIDE.U32 R20, R4, UR6, R20 ;  /* 0x0000000604147c25 */ /* 0x000fc6000f8e0014 */
[----:B------:R-:W-:Y:S01]  /*2a60*/  IADD3.X R11, R3, R11, R13, P0, P2 ;  /* 0x0000000b030b7210 */ /* 0x000fe200007e440d */
[----:B------:R-:W-:Y:S08]  /*2a70*/  @!P1 BRA `(.L_x_39) ;  /* 0x0000000000049947 */ /* 0x000ff00003800000 */
[----:B------:R0:W5:Y:S02]  /*2a80*/  LDG.E.LTC128B.U16 R90, desc[UR12][R156.64+0x12] ;  /* 0x0000120c9c5a7981 */ /* 0x000164000c1e1520 */
.L_x_39:
[----:B------:R-:W-:Y:S05]  /*2a90*/  BSYNC B0 ;  /* 0x0000000000007941 */ /* 0x000fea0003800000 */
.L_x_38:
[----:B-----5:R-:W-:Y:S01]  /*2aa0*/  HADD2.F32 R165, -RZ, R90.H0_H0 ;  /* 0x2000005affa57230 */ /* 0x020fe20000004100 */
[----:B------:R-:W-:Y:S01]  /*2ab0*/  IADD3 R6, P0, P2, R6, R20, R12 ;  /* 0x0000001406067210 */ /* 0x000fe20007a1e00c */
[----:B------:R-:W-:Y:S01]  /*2ac0*/  IMAD.IADD R12, R158, 0x1, R21 ;  /* 0x000000019e0c7824 */ /* 0x000fe200078e0215 */
[C---:B0-----:R-:W-:Y:S01]  /*2ad0*/  SHF.L.U64.HI R93, R9.reuse, 0x1, R8 ;  /* 0x00000001095d7819 */ /* 0x041fe20000010208 */
[----:B------:R-:W-:Y:S02]  /*2ae0*/  IMAD.SHL.U32 R21, R9, 0x2, RZ ;  /* 0x0000000209157824 */ /* 0x000fe400078e00ff */
[----:B------:R-:W-:Y:S01]  /*2af0*/  FMUL R4, R165, R2 ;  /* 0x00000002a5047220 */ /* 0x000fe20000400000 */
[----:B------:R-:W-:Y:S01]  /*2b00*/  ISETP.GT.AND P3, PT, R7, 0x10, PT ;  /* 0x000000100700780c */ /* 0x000fe20003f64270 */
[----:B------:R-:W-:Y:S01]  /*2b10*/  BSSY B0, `(.L_x_40) ;  /* 0x000000e000007945 */ /* 0x000fe20003800000 */
[----:B------:R-:W-:Y:S01]  /*2b20*/  IADD3.X R3, R3, R12, R13, P0, P2 ;  /* 0x0000000c03037210 */ /* 0x000fe200007e440d */
[----:B------:R-:W-:Y:S01]  /*2b30*/  FFMA R4, R95, R0, R4 ;  /* 0x000000005f047223 */ /* 0x000fe20000000004 */
[----:B------:R-:W-:Y:S01]  /*2b40*/  @P1 IMAD.MOV.U32 R12, RZ, RZ, R162 ;  /* 0x000000ffff0c1224 */ /* 0x000fe200078e00a2 */
[----:B------:R-:W-:Y:S01]  /*2b50*/  IADD3 R8, P0, P2, R89, R22, R21 ;  /* 0x0000001659087210 */ /* 0x000fe20007a1e015 */
[----:B------:R-:W-:Y:S01]  /*2b60*/  @P1 IMAD.MOV.U32 R13, RZ, RZ, R163 ;  /* 0x000000ffff0d1224 */ /* 0x000fe200078e00a3 */
[----:B------:R-:W-:-:S02]  /*2b70*/  LOP3.LUT R88, R88, 0xffffffef, RZ, 0xc0, !PT ;  /* 0xffffffef58587812 */ /* 0x000fc400078ec0ff */
[----:B------:R-:W-:Y:S02]  /*2b80*/  F2FP.F16.F32.PACK_AB R4, RZ, R4 ;  /* 0x00000004ff04723e */ /* 0x000fe400000000ff */
[----:B------:R-:W-:Y:S02]  /*2b90*/  IADD3.X R9, R159, R23, R93, P0, P2 ;  /* 0x000000179f097210 */ /* 0x000fe400007e445d */
[----:B------:R-:W-:Y:S01]  /*2ba0*/  ISETP.GT.AND P0, PT, R5, RZ, P3 ;  /* 0x000000ff0500720c */ /* 0x000fe20001f04270 */
[----:B------:R0:W-:Y:S01]  /*2bb0*/  @P1 STG.E.U16 desc[UR12][R12.64+0x12], R4 ;  /* 0x000012040c001986 */ /* 0x0001e2000c10150c */
[----:B------:R-:W-:-:S11]  /*2bc0*/  @P3 LOP3.LUT R88, R88, 0x10, RZ, 0xfc, !PT ;  /* 0x0000001058583812 */ /* 0x000fd600078efcff */
[----:B0-----:R-:W-:Y:S05]  /*2bd0*/  @!P0 BRA `(.L_x_41) ;  /* 0x0000000000048947 */ /* 0x001fea0003800000 */
[----:B------:R0:W5:Y:S02]  /*2be0*/  LDG.E.LTC128B.U16 R90, desc[UR12][R152.64+0x20] ;  /* 0x0000200c985a7981 */ /* 0x000164000c1e1520 */
.L_x_41:
[----:B------:R-:W-:Y:S05]  /*2bf0*/  BSYNC B0 ;  /* 0x0000000000007941 */ /* 0x000fea0003800000 */
.L_x_40:
[----:B-----5:R-:W-:Y:S01]  /*2c00*/  HADD2.F32 R13, -RZ, R90.H0_H0 ;  /* 0x2000005aff0d7230 */ /* 0x020fe20000004100 */
[----:B------:R-:W-:Y:S01]  /*2c10*/  ISETP.GT.AND P1, PT, R7, 0x11, PT ;  /* 0x000000110700780c */ /* 0x000fe20003f24270 */
[----:B------:R-:W-:Y:S01]  /*2c20*/  @P0 IMAD.MOV.U32 R12, RZ, RZ, R22 ;  /* 0x000000ffff0c0224 */ /* 0x000fe200078e0016 */
[----:B------:R-:W-:Y:S01]  /*2c30*/  LOP3.LUT R88, R88, 0xffffffbf, RZ, 0xc0, !PT ;  /* 0xffffffbf58587812 */ /* 0x000fe200078ec0ff */
[----:B------:R-:W-:Y:S01]  /*2c40*/  BSSY B0, `(.L_x_42) ;  /* 0x000000b000007945 */ /* 0x000fe20003800000 */
[----:B------:R-:W-:-:S04]  /*2c50*/  FMUL R13, R13, R2 ;  /* 0x000000020d0d7220 */ /* 0x000fc80000400000 */
[----:B------:R-:W-:-:S05]  /*2c60*/  FFMA R13, R96, R0, R13 ;  /* 0x00000000600d7223 */ /* 0x000fca000000000d */
[----:B------:R-:W-:Y:S02]  /*2c70*/  F2FP.F16.F32.PACK_AB R13, RZ, R13 ;  /* 0x0000000dff0d723e */ /* 0x000fe400000000ff */
[----:B------:R-:W-:Y:S02]  /*2c80*/  @P1 LOP3.LUT R88, R88, 0x40, RZ, 0xfc, !PT ;  /* 0x0000004058581812 */ /* 0x000fe400078efcff */
[----:B------:R-:W-:Y:S01]  /*2c90*/  PRMT R4, R13, 0x7610, R4 ;  /* 0x000076100d047816 */ /* 0x000fe20000000004 */
[----:B------:R-:W-:-:S05]  /*2ca0*/  @P0 IMAD.MOV.U32 R13, RZ, RZ, R23 ;  /* 0x000000ffff0d0224 */ /* 0x000fca00078e0017 */
[----:B------:R0:W-:Y:S01]  /*2cb0*/  @P0 STG.E.U16 desc[UR12][R12.64+0x20], R4 ;  /* 0x000020040c000986 */ /* 0x0001e2000c10150c */
[----:B------:R-:W-:-:S13]  /*2cc0*/  ISETP.GT.AND P0, PT, R5, RZ, P1 ;  /* 0x000000ff0500720c */ /* 0x000fda0000f04270 */
[----:B0-----:R-:W-:Y:S05]  /*2cd0*/  @!P0 BRA `(.L_x_43) ;  /* 0x0000000000048947 */ /* 0x001fea0003800000 */
[----:B------:R0:W5:Y:S02]  /*2ce0*/  LDG.E.LTC128B.U16 R90, desc[UR12][R152.64+0x22] ;  /* 0x0000220c985a7981 */ /* 0x000164000c1e1520 */
.L_x_43:
[----:B------:R-:W-:Y:S05]  /*2cf0*/  BSYNC B0 ;  /* 0x0000000000007941 */ /* 0x000fea0003800000 */
.L_x_42:
[----:B-----5:R-:W-:Y:S01]  /*2d00*/  HADD2.F32 R13, -RZ, R90.H0_H0 ;  /* 0x2000005aff0d7230 */ /* 0x020fe20000004100 */
[----:B------:R-:W-:Y:S01]  /*2d10*/  BSSY B0, `(.L_x_44) ;  /* 0x000000c000007945 */ /* 0x000fe20003800000 */
[----:B------:R-:W-:-:S03]  /*2d20*/  @P0 IMAD.MOV.U32 R12, RZ, RZ, R22 ;  /* 0x000000ffff0c0224 */ /* 0x000fc600078e0016 */
[----:B------:R-:W-:Y:S01]  /*2d30*/  FMUL R4, R13, R2 ;  /* 0x000000020d047220 */ /* 0x000fe20000400000 */
[----:B------:R-:W-:-:S03]  /*2d40*/  @P0 IMAD.MOV.U32 R13, RZ, RZ, R23 ;  /* 0x000000ffff0d0224 */ /* 0x000fc600078e0017 */
[----:B------:R-:W-:-:S05]  /*2d50*/  FFMA R4, R97, R0, R4 ;  /* 0x0000000061047223 */ /* 0x000fca0000000004 */
[----:B------:R-:W-:-:S04]  /*2d60*/  F2FP.F16.F32.PACK_AB R4, RZ, R4 ;  /* 0x00000004ff04723e */ /* 0x000fc800000000ff */
[----:B------:R-:W-:Y:S02]  /*2d70*/  PRMT R18, R4, 0x7610, R18 ;  /* 0x0000761004127816 */ /* 0x000fe40000000012 */
[----:B------:R-:W-:-:S03]  /*2d80*/  PRMT R4, R90, 0x7610, R4 ;  /* 0x000076105a047816 */ /* 0x000fc60000000004 */
[----:B------:R0:W-:Y:S01]  /*2d90*/  @P0 STG.E.U16 desc[UR12][R12.64+0x22], R18 ;  /* 0x000022120c000986 */ /* 0x0001e2000c10150c */
[----:B------:R-:W-:-:S13]  /*2da0*/  ISETP.GT.AND P0, PT, R5, 0x8, P3 ;  /* 0x000000080500780c */ /* 0x000fda0001f04270 */
[----:B0-----:R-:W-:Y:S05]  /*2db0*/  @!P0 BRA `(.L_x_45) ;  /* 0x0000000000048947 */ /* 0x001fea0003800000 */
[----:B------:R0:W5:Y:S02]  /*2dc0*/  LDG.E.LTC128B.U16 R4, desc[UR12][R156.64+0x20] ;  /* 0x0000200c9c047981 */ /* 0x000164000c1e1520 */
.L_x_45:
[----:B------:R-:W-:Y:S05]  /*2dd0*/  BSYNC B0 ;  /* 0x0000000000007941 */ /* 0x000fea0003800000 */
.L_x_44:
[----:B-----5:R-:W-:Y:S01]  /*2de0*/  HADD2.F32 R13, -RZ, R4.H0_H0 ;  /* 0x20000004ff0d7230 */ /* 0x020fe20000004100 */
[----:B------:R-:W-:Y:S01]  /*2df0*/  BSSY B0, `(.L_x_46) ;  /* 0x000000b000007945 */ /* 0x000fe20003800000 */
[----:B------:R-:W-:-:S03]  /*2e00*/  @P0 IMAD.MOV.U32 R12, RZ, RZ, R162 ;  /* 0x000000ffff0c0224 */ /* 0x000fc600078e00a2 */
[----:B------:R-:W-:-:S04]  /*2e10*/  FMUL R13, R13, R2 ;  /* 0x000000020d0d7220 */ /* 0x000fc80000400000 */
[----:B------:R-:W-:-:S05]  /*2e20*/  FFMA R13, R98, R0, R13 ;  /* 0x00000000620d7223 */ /* 0x000fca000000000d */
[----:B------:R-:W-:-:S04]  /*2e30*/  F2FP.F16.F32.PACK_AB R13, RZ, R13 ;  /* 0x0000000dff0d723e */ /* 0x000fc800000000ff */
[----:B------:R-:W-:Y:S01]  /*2e40*/  PRMT R18, R13, 0x7610, R18 ;  /* 0x000076100d127816 */ /* 0x000fe20000000012 */
[----:B------:R-:W-:-:S05]  /*2e50*/  @P0 IMAD.MOV.U32 R13, RZ, RZ, R163 ;  /* 0x000000ffff0d0224 */ /* 0x000fca00078e00a3 */
[----:B------:R0:W-:Y:S01]  /*2e60*/  @P0 STG.E.U16 desc[UR12][R12.64+0x20], R18 ;  /* 0x000020120c000986 */ /* 0x0001e2000c10150c */
[----:B------:R-:W-:-:S13]  /*2e70*/  ISETP.GT.AND P0, PT, R5, 0x8, P1 ;  /* 0x000000080500780c */ /* 0x000fda0000f04270 */
[----:B0-----:R-:W-:Y:S05]  /*2e80*/  @!P0 BRA `(.L_x_47) ;  /* 0x0000000000048947 */ /* 0x001fea0003800000 */
[----:B------:R0:W5:Y:S02]  /*2e90*/  LDG.E.LTC128B.U16 R4, desc[UR12][R156.64+0x22] ;  /* 0x0000220c9c047981 */ /* 0x000164000c1e1520 */
.L_x_47:
[----:B------:R-:W-:Y:S05]  /*2ea0*/  BSYNC B0 ;  /* 0x0000000000007941 */ /* 0x000fea0003800000 */
.L_x_46:
        /* <DEDUP_REMOVED lines=10> */
[----:B------:R-:W-:-:S04]  /*2f50*/  IMAD.WIDE.U32 R12, R91, UR8, R16 ;  /* 0x000000085b0c7c25 */ /* 0x000fc8000f8e0010 */
[----:B------:R-:W-:Y:S02]  /*2f60*/  @P0 IMAD.MOV.U32 R91, RZ, RZ, R163 ;  /* 0x000000ffff5b0224 */ /* 0x000fe400078e00a3 */
[----:B------:R-:W-:-:S03]  /*2f70*/  IMAD.IADD R19, R13, 0x1, R19 ;  /* 0x000000010d137824 */ /* 0x000fc600078e0213 */
[----:B------:R0:W-:Y:S01]  /*2f80*/  @P0 STG.E.U16 desc[UR12][R90.64+0x22], R20 ;  /* 0x000022145a000986 */ /* 0x0001e2000c10150c */
[----:B------:R-:W-:-:S04]  /*2f90*/  LEA R18, P0, R12, UR10, 0x1 ;  /* 0x0000000a0c127c11 */ /* 0x000fc8000f8008ff */
[----:B------:R-:W-:Y:S02]  /*2fa0*/  LEA.HI.X R19, R12, UR11, R19, 0x1, P0 ;  /* 0x0000000b0c137c11 */ /* 0x000fe400080f0c13 */
[----:B------:R-:W-:-:S04]  /*2fb0*/  LEA R12, P0, R10, UR10, 0x1 ;  /* 0x0000000a0a0c7c11 */ /* 0x000fc8000f8008ff */
[----:B------:R-:W-:Y:S02]  /*2fc0*/  LEA.HI.X R13, R10, UR11, R11, 0x1, P0 ;  /* 0x0000000b0a0d7c11 */ /* 0x000fe400080f0c0b */
[----:B------:R-:W-:-:S05]  /*2fd0*/  IADD3 R15, P0, R14, R154, RZ ;  /* 0x0000009a0e0f7210 */ /* 0x000fca0007f1e0ff */
[----:B------:R-:W-:Y:S01]  /*2fe0*/  IMAD.X R16, R161, 0x1, R17, P0 ;  /* 0x00000001a1107824 */ /* 0x000fe200000e0611 */
[----:B------:R-:W-:-:S04]  /*2ff0*/  LEA R14, P0, R15, UR10, 0x1 ;  /* 0x0000000a0f0e7c11 */ /* 0x000fc8000f8008ff */
[----:B------:R-:W-:Y:S02]  /*3000*/  LEA.HI.X R15, R15, UR11, R16, 0x1, P0 ;  /* 0x0000000b0f0f7c11 */ /* 0x000fe400080f0c10 */
[----:B------:R-:W-:-:S04]  /*3010*/  LEA R10, P0, R6, UR10, 0x1 ;  /* 0x0000000a060a7c11 */ /* 0x000fc8000f8008ff */
[----:B------:R-:W-:Y:S02]  /*3020*/  LEA.HI.X R11, R6, UR11, R3, 0x1, P0 ;  /* 0x0000000b060b7c11 */ /* 0x000fe400080f0c03 */
[----:B------:R-:W-:-:S13]  /*3030*/  ISETP.GT.AND P0, PT, R5, RZ, P2 ;  /* 0x000000ff0500720c */ /* 0x000fda0001704270 */
[----:B0-----:R-:W-:Y:S05]  /*3040*/  @!P0 BRA `(.L_x_49) ;  /* 0x0000000000048947 */ /* 0x001fea0003800000 */
[----:B------:R0:W5:Y:S02]  /*3050*/  LDG.E.LTC128B.U16 R4, desc[UR12][R152.64+0x30] ;  /* 0x0000300c98047981 */ /* 0x000164000c1e1520 */
.L_x_49:
[----:B------:R-:W-:Y:S05]  /*3060*/  BSYNC B0 ;  /* 0x0000000000007941 */ /* 0x000fea0003800000 */
.L_x_48:
[----:B-----5:R-:W-:Y:S01]  /*3070*/  HADD2.F32 R3, -RZ, R4.H0_H0 ;  /* 0x20000004ff037230 */ /* 0x020fe20000004100 */
[----:B------:R-:W-:Y:S01]  /*3080*/  ISETP.GT.AND P1, PT, R7, 0x19, PT ;  /* 0x000000190700780c */ /* 0x000fe20003f24270 */
[----:B------:R-:W-:Y:S01]  /*3090*/  @P0 IMAD.MOV.U32 R16, RZ, RZ, R22 ;  /* 0x000000ffff100224 */ /* 0x000fe200078e0016 */
[----:B------:R-:W-:Y:S01]  /*30a0*/  LOP3.LUT R88, R88, 0xfdffffff, RZ, 0xc0, !PT ;  /* 0xfdffffff58587812 */ /* 0x000fe200078ec0ff */
[----:B------:R-:W-:Y:S02]  /*30b0*/  @P0 IMAD.MOV.U32 R17, RZ, RZ, R23 ;  /* 0x000000ffff110224 */ /* 0x000fe400078e0017 */
[----:B------:R-:W-:Y:S01]  /*30c0*/  FMUL R3, R3, R2 ;  /* 0x0000000203037220 */ /* 0x000fe20000400000 */
[----:B------:R-:W-:Y:S03]  /*30d0*/  BSSY B0, `(.L_x_50) ;  /* 0x0000008000007945 */ /* 0x000fe60003800000 */
[----:B------:R-:W-:-:S05]  /*30e0*/  FFMA R3, R100, R0, R3 ;  /* 0x0000000064037223 */ /* 0x000fca0000000003 */
[----:B------:R-:W-:Y:S02]  /*30f0*/  F2FP.F16.F32.PACK_AB R3, RZ, R3 ;  /* 0x00000003ff03723e */ /* 0x000fe400000000ff */
[----:B------:R-:W-:-:S03]  /*3100*/  @P1 LOP3.LUT R88, R88, 0x2000000, RZ, 0xfc, !PT ;  /* 0x0200000058581812 */ /* 0x000fc600078efcff */
[----:B------:R0:W-:Y:S01]  /*3110*/  @P0 STG.E.U16 desc[UR12][R16.64+0x30], R3 ;  /* 0x0000300310000986 */ /* 0x0001e2000c10150c */
[----:B------:R-:W-:-:S13]  /*3120*/  ISETP.GT.AND P0, PT, R5, RZ, P1 ;  /* 0x000000ff0500720c */ /* 0x000fda0000f04270 */
[----:B0-----:R-:W-:Y:S05]  /*3130*/  @!P0 BRA `(.L_x_51) ;  /* 0x0000000000048947 */ /* 0x001fea0003800000 */
[----:B------:R0:W5:Y:S02]  /*3140*/  LDG.E.LTC128B.U16 R4, desc[UR12][R152.64+0x32] ;  /* 0x0000320c98047981 */ /* 0x000164000c1e1520 */
.L_x_51:
[----:B------:R-:W-:Y:S05]  /*3150*/  BSYNC B0 ;  /* 0x0000000000007941 */ /* 0x000fea0003800000 */
.L_x_50:
[----:B-----5:R-:W-:Y:S01]  /*3160*/  HADD2.F32 R3, -RZ, R4.H0_H0 ;  /* 0x20000004ff037230 */ /* 0x020fe20000004100 */
[----:B------:R-:W-:Y:S01]  /*3170*/  BSSY B0, `(.L_x_52) ;  /* 0x000000a000007945 */ /* 0x000fe20003800000 */
[----:B------:R-:W-:Y:S02]  /*3180*/  @P0 IMAD.MOV.U32 R16, RZ, RZ, R22 ;  /* 0x000000ffff100224 */ /* 0x000fe400078e0016 */
[----:B------:R-:W-:Y:S02]  /*3190*/  @P0 IMAD.MOV.U32 R17, RZ, RZ, R23 ;  /* 0x000000ffff110224 */ /* 0x000fe400078e0017 */
[----:B------:R-:W-:-:S04]  /*31a0*/  FMUL R6, R3, R2 ;  /* 0x0000000203067220 */ /* 0x000fc80000400000 */
[----:B------:R-:W-:-:S05]  /*31b0*/  FFMA R6, R101, R0, R6 ;  /* 0x0000000065067223 */ /* 0x000fca0000000006 */
[----:B------:R-:W-:-:S05]  /*31c0*/  F2FP.F16.F32.PACK_AB R6, RZ, R6 ;  /* 0x00000006ff06723e */ /* 0x000fca00000000ff */
[----:B------:R0:W-:Y:S01]  /*31d0*/  @P0 STG.E.U16 desc[UR12][R16.64+0x32], R6 ;  /* 0x0000320610000986 */ /* 0x0001e2000c10150c */
[----:B------:R-:W-:-:S13]  /*31e0*/  ISETP.GT.AND P0, PT, R5, 0x8, P2 ;  /* 0x000000080500780c */ /* 0x000fda0001704270 */
[----:B0-----:R-:W-:Y:S05]  /*31f0*/  @!P0 BRA `(.L_x_53) ;  /* 0x0000000000048947 */ /* 0x001fea0003800000 */
[----:B------:R0:W5:Y:S02]  /*3200*/  LDG.E.LTC128B.U16 R4, desc[UR12][R156.64+0x30] ;  /* 0x0000300c9c047981 */ /* 0x000164000c1e1520 */
.L_x_53:
[----:B------:R-:W-:Y:S05]  /*3210*/  BSYNC B0 ;  /* 0x0000000000007941 */ /* 0x000fea0003800000 */
.L_x_52:
        /* <DEDUP_REMOVED lines=11> */
.L_x_55:
[----:B------:R-:W-:Y:S05]  /*32d0*/  BSYNC B0 ;  /* 0x0000000000007941 */ /* 0x000fea0003800000 */
.L_x_54:
        /* <DEDUP_REMOVED lines=14> */
.L_x_57:
[----:B------:R-:W-:Y:S05]  /*33c0*/  BSYNC B0 ;  /* 0x0000000000007941 */ /* 0x000fea0003800000 */
.L_x_56:
        /* <DEDUP_REMOVED lines=14> */
.L_x_59:
[----:B------:R-:W-:Y:S05]  /*34b0*/  BSYNC B0 ;  /* 0x0000000000007941 */ /* 0x000fea0003800000 */
.L_x_58:
        /* <DEDUP_REMOVED lines=11> */
.L_x_61:
[----:B------:R-:W-:Y:S05]  /*3570*/  BSYNC B0 ;  /* 0x0000000000007941 */ /* 0x000fea0003800000 */
.L_x_60:
        /* <DEDUP_REMOVED lines=11> */
.L_x_63:
[----:B------:R-:W-:Y:S05]  /*3630*/  BSYNC B0 ;  /* 0x0000000000007941 */ /* 0x000fea0003800000 */
.L_x_62:
        /* <DEDUP_REMOVED lines=14> */
.L_x_65:
[----:B------:R-:W-:Y:S05]  /*3720*/  BSYNC B0 ;  /* 0x0000000000007941 */ /* 0x000fea0003800000 */
.L_x_64:
        /* <DEDUP_REMOVED lines=14> */
.L_x_67:
[----:B------:R-:W-:Y:S05]  /*3810*/  BSYNC B0 ;  /* 0x0000000000007941 */ /* 0x000fea0003800000 */
.L_x_66:
        /* <DEDUP_REMOVED lines=11> */
.L_x_69:
[----:B------:R-:W-:Y:S05]  /*38d0*/  BSYNC B0 ;  /* 0x0000000000007941 */ /* 0x000fea0003800000 */
.L_x_68:
        /* <DEDUP_REMOVED lines=11> */
.L_x_71:
[----:B------:R-:W-:Y:S05]  /*3990*/  BSYNC B0 ;  /* 0x0000000000007941 */ /* 0x000fea0003800000 */
.L_x_70:
        /* <DEDUP_REMOVED lines=14> */
.L_x_73:
[----:B------:R-:W-:Y:S05]  /*3a80*/  BSYNC B0 ;  /* 0x0000000000007941 */ /* 0x000fea0003800000 */
.L_x_72:
        /* <DEDUP_REMOVED lines=14> */
.L_x_75:
[----:B------:R-:W-:Y:S05]  /*3b70*/  BSYNC B0 ;  /* 0x0000000000007941 */ /* 0x000fea0003800000 */
.L_x_74:
        /* <DEDUP_REMOVED lines=11> */
.L_x_77:
[----:B------:R-:W-:Y:S05]  /*3c30*/  BSYNC B0 ;  /* 0x0000000000007941 */ /* 0x000fea0003800000 */
.L_x_76:
        /* <DEDUP_REMOVED lines=11> */
.L_x_79:
[----:B------:R-:W-:Y:S05]  /*3cf0*/  BSYNC B0 ;  /* 0x0000000000007941 */ /* 0x000fea0003800000 */
.L_x_78:
        /* <DEDUP_REMOVED lines=14> */
.L_x_81:
[----:B------:R-:W-:Y:S05]  /*3de0*/  BSYNC B0 ;  /* 0x0000000000007941 */ /* 0x000fea0003800000 */
.L_x_80:
        /* <DEDUP_REMOVED lines=14> */
.L_x_83:
[----:B------:R-:W-:Y:S05]  /*3ed0*/  BSYNC B0 ;  /* 0x0000000000007941 */ /* 0x000fea0003800000 */
.L_x_82:
        /* <DEDUP_REMOVED lines=11> */
.L_x_85:
[----:B------:R-:W-:Y:S05]  /*3f90*/  BSYNC B0 ;  /* 0x0000000000007941 */ /* 0x000fea0003800000 */
.L_x_84:
        /* <DEDUP_REMOVED lines=11> */
.L_x_87:
[----:B------:R-:W-:Y:S05]  /*4050*/  BSYNC B0 ;  /* 0x0000000000007941 */ /* 0x000fea0003800000 */
.L_x_86:
        /* <DEDUP_REMOVED lines=14> */
.L_x_89:
[----:B------:R-:W-:Y:S05]  /*4140*/  BSYNC B0 ;  /* 0x0000000000007941 */ /* 0x000fea0003800000 */
.L_x_88:
        /* <DEDUP_REMOVED lines=14> */
.L_x_91:
[----:B------:R-:W-:Y:S05]  /*4230*/  BSYNC B0 ;  /* 0x0000000000007941 */ /* 0x000fea0003800000 */
.L_x_90:
        /* <DEDUP_REMOVED lines=11> */
.L_x_93:
[----:B------:R-:W-:Y:S05]  /*42f0*/  BSYNC B0 ;  /* 0x0000000000007941 */ /* 0x000fea0003800000 */
.L_x_92:
        /* <DEDUP_REMOVED lines=11> */
.L_x_95:
[----:B------:R-:W-:Y:S05]  /*43b0*/  BSYNC B0 ;  /* 0x0000000000007941 */ /* 0x000fea0003800000 */
.L_x_94:
        /* <DEDUP_REMOVED lines=14> */
.L_x_97:
[----:B------:R-:W-:Y:S05]  /*44a0*/  BSYNC B0 ;  /* 0x0000000000007941 */ /* 0x000fea0003800000 */
.L_x_96:
        /* <DEDUP_REMOVED lines=14> */
.L_x_99:
[----:B------:R-:W-:Y:S05]  /*4590*/  BSYNC B0 ;  /* 0x0000000000007941 */ /* 0x000fea0003800000 */
.L_x_98:
        /* <DEDUP_REMOVED lines=11> */
.L_x_101:
[----:B------:R-:W-:Y:S05]  /*4650*/  BSYNC B0 ;  /* 0x0000000000007941 */ /* 0x000fea0003800000 */
.L_x_100:
        /* <DEDUP_REMOVED lines=11> */
.L_x_103:
[----:B------:R-:W-:Y:S05]  /*4710*/  BSYNC B0 ;  /* 0x0000000000007941 */ /* 0x000fea0003800000 */
.L_x_102:
        /* <DEDUP_REMOVED lines=14> */
.L_x_105:
[----:B------:R-:W-:Y:S05]  /*4800*/  BSYNC B0 ;  /* 0x0000000000007941 */ /* 0x000fea0003800000 */
.L_x_104:
        /* <DEDUP_REMOVED lines=14> */
.L_x_107:
[----:B------:R-:W-:Y:S05]  /*48f0*/  BSYNC B0 ;  /* 0x0000000000007941 */ /* 0x000fea0003800000 */
.L_x_106:
        /* <DEDUP_REMOVED lines=11> */
.L_x_109:
[----:B------:R-:W-:Y:S05]  /*49b0*/  BSYNC B0 ;  /* 0x0000000000007941 */ /* 0x000fea0003800000 */
.L_x_108:
        /* <DEDUP_REMOVED lines=11> */
.L_x_111:
[----:B------:R-:W-:Y:S05]  /*4a70*/  BSYNC B0 ;  /* 0x0000000000007941 */ /* 0x000fea0003800000 */
.L_x_110:
        /* <DEDUP_REMOVED lines=14> */
.L_x_113:
[----:B------:R-:W-:Y:S05]  /*4b60*/  BSYNC B0 ;  /* 0x0000000000007941 */ /* 0x000fea0003800000 */
.L_x_112:
        /* <DEDUP_REMOVED lines=14> */
.L_x_115:
[----:B------:R-:W-:Y:S05]  /*4c50*/  BSYNC B0 ;  /* 0x0000000000007941 */ /* 0x000fea0003800000 */
.L_x_114:
        /* <DEDUP_REMOVED lines=11> */
.L_x_117:
[----:B------:R-:W-:Y:S05]  /*4d10*/  BSYNC B0 ;  /* 0x0000000000007941 */ /* 0x000fea0003800000 */
.L_x_116:
        /* <DEDUP_REMOVED lines=11> */
.L_x_119:
[----:B------:R-:W-:Y:S05]  /*4dd0*/  BSYNC B0 ;  /* 0x0000000000007941 */ /* 0x000fea0003800000 */
.L_x_118:
        /* <DEDUP_REMOVED lines=14> */
.L_x_121:
[----:B------:R-:W-:Y:S05]  /*4ec0*/  BSYNC B0 ;  /* 0x0000000000007941 */ /* 0x000fea0003800000 */
.L_x_120:
        /* <DEDUP_REMOVED lines=14> */
.L_x_123:
[----:B------:R-:W-:Y:S05]  /*4fb0*/  BSYNC B0 ;  /* 0x0000000000007941 */ /* 0x000fea0003800000 */
.L_x_122:
        /* <DEDUP_REMOVED lines=11> */
.L_x_125:
[----:B------:R-:W-:Y:S05]  /*5070*/  BSYNC B0 ;  /* 0x0000000000007941 */ /* 0x000fea0003800000 */
.L_x_124:
        /* <DEDUP_REMOVED lines=11> */
.L_x_127:
[----:B------:R-:W-:Y:S05]  /*5130*/  BSYNC B0 ;  /* 0x0000000000007941 */ /* 0x000fea0003800000 */
.L_x_126:
        /* <DEDUP_REMOVED lines=14> */
.L_x_129:
[----:B------:R-:W-:Y:S05]  /*5220*/  BSYNC B0 ;  /* 0x0000000000007941 */ /* 0x000fea0003800000 */
.L_x_128:
        /* <DEDUP_REMOVED lines=14> */
.L_x_131:
[----:B------:R-:W-:Y:S05]  /*5310*/  BSYNC B0 ;  /* 0x0000000000007941 */ /* 0x000fea0003800000 */
.L_x_130:
        /* <DEDUP_REMOVED lines=11> */
.L_x_133:
[----:B------:R-:W-:Y:S05]  /*53d0*/  BSYNC B0 ;  /* 0x0000000000007941 */ /* 0x000fea0003800000 */
.L_x_132:
        /* <DEDUP_REMOVED lines=11> */
.L_x_135:
[----:B------:R-:W-:Y:S05]  /*5490*/  BSYNC B0 ;  /* 0x0000000000007941 */ /* 0x000fea0003800000 */
.L_x_134:
[----:B-----5:R-:W-:Y:S01]  /*54a0*/  HADD2.F32 R3, -RZ, R4.H0_H0 ;  /* 0x20000004ff037230 */ /* 0x020fe20000004100 */
[----:B------:R-:W-:Y:S01]  /*54b0*/  ISETP.GT.AND P3, PT, R7, 0x70, PT ;  /* 0x000000700700780c */ /* 0x000fe20003f64270 */
[----:B------:R-:W-:Y:S01]  /*54c0*/  @P0 IMAD.MOV.U32 R16, RZ, RZ, R162 ;  /* 0x000000ffff100224 */ /* 0x000fe200078e00a2 */
[----:B------:R-:W-:Y:S01]  /*54d0*/  BSSY B0, `(.L_x_136) ;  /* 0x0000009000007945 */ /* 0x000fe20003800000 */
[----:B------:R-:W-:Y:S02]  /*54e0*/  @P0 IMAD.MOV.U32 R17, RZ, RZ, R163 ;  /* 0x000000ffff110224 */ /* 0x000fe400078e00a3 */
[----:B------:R-:W-:-:S04]  /*54f0*/  FMUL R6, R3, R2 ;  /* 0x0000000203067220 */ /* 0x000fc80000400000 */
[----:B------:R-:W-:-:S05]  /*5500*/  FFMA R6, R143, R0, R6 ;  /* 0x000000008f067223 */ /* 0x000fca0000000006 */
[----:B------:R-:W-:-:S05]  /*5510*/  F2FP.F16.F32.PACK_AB R6, RZ, R6 ;  /* 0x00000006ff06723e */ /* 0x000fca00000000ff */
[----:B------:R0:W-:Y:S01]  /*5520*/  @P0 STG.E.U16 desc[UR12][R16.64+0xd2], R6 ;  /* 0x0000d20610000986 */ /* 0x0001e2000c10150c */
[----:B------:R-:W-:-:S13]  /*5530*/  ISETP.GT.AND P0, PT, R5, RZ, P3 ;  /* 0x000000ff0500720c */ /* 0x000fda0001f04270 */
[----:B0-----:R-:W-:Y:S05]  /*5540*/  @!P0 BRA `(.L_x_137) ;  /* 0x0000000000048947 */ /* 0x001fea0003800000 */
[----:B------:R0:W5:Y:S02]  /*5550*/  LDG.E.LTC128B.U16 R4, desc[UR12][R152.64+0xe0] ;  /* 0x0000e00c98047981 */ /* 0x000164000c1e1520 */
.L_x_137:
[----:B------:R-:W-:Y:S05]  /*5560*/  BSYNC B0 ;  /* 0x0000000000007941 */ /* 0x000fea0003800000 */
.L_x_136:
        /* <DEDUP_REMOVED lines=12> */
.L_x_139:
[----:B------:R-:W-:Y:S05]  /*5630*/  BSYNC B0 ;  /* 0x0000000000007941 */ /* 0x000fea0003800000 */
.L_x_138:
        /* <DEDUP_REMOVED lines=11> */
.L_x_141:
[----:B------:R-:W-:Y:S05]  /*56f0*/  BSYNC B0 ;  /* 0x0000000000007941 */ /* 0x000fea0003800000 */
.L_x_140:
        /* <DEDUP_REMOVED lines=11> */
.L_x_143:
[----:B------:R-:W-:Y:S05]  /*57b0*/  BSYNC B0 ;  /* 0x0000000000007941 */ /* 0x000fea0003800000 */
.L_x_142:
        /* <DEDUP_REMOVED lines=12> */
.L_x_145:
[----:B------:R-:W-:Y:S05]  /*5880*/  BSYNC B0 ;  /* 0x0000000000007941 */ /* 0x000fea0003800000 */
.L_x_144:
[----:B-----5:R-:W-:Y:S01]  /*5890*/  HADD2.F32 R3, -RZ, R4.H0_H0 ;  /* 0x20000004ff037230 */ /* 0x020fe20000004100 */
[----:B------:R-:W-:Y:S04]  /*58a0*/  BSSY B0, `(.L_x_146) ;  /* 0x000000b000007945 */ /* 0x000fe80003800000 */
[----:B------:R-:W-:-:S04]  /*58b0*/  FMUL R3, R3, R2 ;  /* 0x0000000203037220 */ /* 0x000fc80000400000 */
[----:B------:R-:W-:-:S05]  /*58c0*/  FFMA R3, R148, R0, R3 ;  /* 0x0000000094037223 */ /* 0x000fca0000000003 */
[----:B------:R-:W-:-:S05]  /*58d0*/  F2FP.F16.F32.PACK_AB R3, RZ, R3 ;  /* 0x00000003ff03723e */ /* 0x000fca00000000ff */
[----:B------:R0:W-:Y:S01]  /*58e0*/  @P0 STG.E.U16 desc[UR12][R22.64+0xf0], R3 ;  /* 0x0000f00316000986 */ /* 0x0001e2000c10150c */
[----:B------:R-:W-:-:S05]  /*58f0*/  IADD3 R16, P0, R21, R22, RZ ;  /* 0x0000001615107210 */ /* 0x000fca0007f1e0ff */
[----:B------:R-:W-:Y:S01]  /*5900*/  IMAD.X R17, R93, 0x1, R23, P0 ;  /* 0x000000015d117824 */ /* 0x000fe200000e0617 */
[----:B------:R-:W-:-:S04]  /*5910*/  ISETP.GT.AND P0, PT, R7, 0x79, PT ;  /* 0x000000790700780c */ /* 0x000fc80003f04270 */
[----:B------:R-:W-:-:S13]  /*5920*/  ISETP.GT.AND P4, PT, R5, RZ, P0 ;  /* 0x000000ff0500720c */ /* 0x000fda0000784270 */
[----:B0-----:R-:W-:Y:S05]  /*5930*/  @!P4 BRA `(.L_x_147) ;  /* 0x000000000004c947 */ /* 0x001fea0003800000 */
[----:B------:R0:W5:Y:S02]  /*5940*/  LDG.E.LTC128B.U16 R4, desc[UR12][R152.64+0xf2] ;  /* 0x0000f20c98047981 */ /* 0x000164000c1e1520 */
.L_x_147:
[----:B------:R-:W-:Y:S05]  /*5950*/  BSYNC B0 ;  /* 0x0000000000007941 */ /* 0x000fea0003800000 */
.L_x_146:
[----:B-----5:R-:W-:Y:S01]  /*5960*/  HADD2.F32 R3, -RZ, R4.H0_H0 ;  /* 0x20000004ff037230 */ /* 0x020fe20000004100 */
[----:B------:R-:W-:Y:S04]  /*5970*/  BSSY B0, `(.L_x_148) ;  /* 0x0000008000007945 */ /* 0x000fe80003800000 */
[----:B------:R-:W-:-:S04]  /*5980*/  FMUL R6, R3, R2 ;  /* 0x0000000203067220 */ /* 0x000fc80000400000 */
[----:B------:R-:W-:-:S05]  /*5990*/  FFMA R6, R149, R0, R6 ;  /* 0x0000000095067223 */ /* 0x000fca0000000006 */
[----:B------:R-:W-:-:S05]  /*59a0*/  F2FP.F16.F32.PACK_AB R6, RZ, R6 ;  /* 0x00000006ff06723e */ /* 0x000fca00000000ff */
[----:B------:R0:W-:Y:S01]  /*59b0*/  @P4 STG.E.U16 desc[UR12][R22.64+0xf2], R6 ;  /* 0x0000f20616004986 */ /* 0x0001e2000c10150c */
[----:B------:R-:W-:-:S13]  /*59c0*/  ISETP.GT.AND P4, PT, R5, 0x8, P1 ;  /* 0x000000080500780c */ /* 0x000fda0000f84270 */
[----:B0-----:R-:W-:Y:S05]  /*59d0*/  @!P4 BRA `(.L_x_149) ;  /* 0x000000000004c947 */ /* 0x001fea0003800000 */
[----:B------:R0:W5:Y:S02]  /*59e0*/  LDG.E.LTC128B.U16 R4, desc[UR12][R156.64+0xf0] ;  /* 0x0000f00c9c047981 */ /* 0x000164000c1e1520 */
.L_x_149:
[----:B------:R-:W-:Y:S05]  /*59f0*/  BSYNC B0 ;  /* 0x0000000000007941 */ /* 0x000fea0003800000 */
.L_x_148:
        /* <DEDUP_REMOVED lines=11> */
.L_x_151:
[----:B------:R-:W-:Y:S05]  /*5ab0*/  BSYNC B0 ;  /* 0x0000000000007941 */ /* 0x000fea0003800000 */
.L_x_150:
[----:B-----5:R-:W-:-:S05]  /*5ac0*/  HADD2.F32 R3, -RZ, R4.H0_H0 ;  /* 0x20000004ff037230 */ /* 0x020fca0000004100 */
[----:B------:R-:W-:-:S04]  /*5ad0*/  FMUL R6, R3, R2 ;  /* 0x0000000203067220 */ /* 0x000fc80000400000 */
[----:B------:R-:W-:-:S05]  /*5ae0*/  FFMA R6, R151, R0, R6 ;  /* 0x0000000097067223 */ /* 0x000fca0000000006 */
[----:B------:R-:W-:-:S05]  /*5af0*/  F2FP.F16.F32.PACK_AB R6, RZ, R6 ;  /* 0x00000006ff06723e */ /* 0x000fca00000000ff */
[----:B------:R0:W-:Y:S01]  /*5b00*/  @P4 STG.E.U16 desc[UR12][R162.64+0xf2], R6 ;  /* 0x0000f206a2004986 */ /* 0x0001e2000c10150c */
[----:B------:R-:W-:-:S13]  /*5b10*/  ISETP.GT.AND P4, PT, R5, 0x40, P5 ;  /* 0x000000400500780c */ /* 0x000fda0002f84270 */
[----:B------:R-:W2:Y:S01]  /*5b20*/  @P4 LDG.E.LTC128B.U16 R4, desc[UR12][R18.64] ;  /* 0x0000000c12044981 */ /* 0x000ea2000c1e1520 */
[----:B------:R-:W-:Y:S01]  /*5b30*/  BSSY B0, `(.L_x_152) ;  /* 0x000000a000007945 */ /* 0x000fe20003800000 */
[----:B--2---:R-:W-:-:S05]  /*5b40*/  HADD2.F32 R3, -RZ, R4.H0_H0 ;  /* 0x20000004ff037230 */ /* 0x004fca0000004100 */
[----:B------:R-:W-:-:S04]  /*5b50*/  FMUL R3, R3, R2 ;  /* 0x0000000203037220 */ /* 0x000fc80000400000 */
[----:B------:R-:W-:-:S05]  /*5b60*/  FFMA R3, R24, R0, R3 ;  /* 0x0000000018037223 */ /* 0x000fca0000000003 */
[----:B------:R-:W-:-:S05]  /*5b70*/  F2FP.F16.F32.PACK_AB R3, RZ, R3 ;  /* 0x00000003ff03723e */ /* 0x000fca00000000ff */
[----:B------:R0:W-:Y:S01]  /*5b80*/  @P4 STG.E.U16 desc[UR12][R16.64], R3 ;  /* 0x0000000310004986 */ /* 0x0001e2000c10150c */
[----:B------:R-:W-:-:S04]  /*5b90*/  LOP3.LUT P4, RZ, R88, 0x2, RZ, 0xc0, !PT ;  /* 0x0000000258ff7812 */ /* 0x000fc8000788c0ff */
[----:B------:R-:W-:-:S13]  /*5ba0*/  ISETP.GT.AND P4, PT, R5, 0x40, P4 ;  /* 0x000000400500780c */ /* 0x000fda0002784270 */
[----:B0-----:R-:W-:Y:S05]  /*5bb0*/  @!P4 BRA `(.L_x_153) ;  /* 0x000000000004c947 */ /* 0x001fea0003800000 */
[----:B------:R0:W5:Y:S02]  /*5bc0*/  LDG.E.LTC128B.U16 R4, desc[UR12][R12.64+0x2] ;  /* 0x0000020c0c047981 */ /* 0x000164000c1e1520 */
.L_x_153:
[----:B------:R-:W-:Y:S05]  /*5bd0*/  BSYNC B0 ;  /* 0x0000000000007941 */ /* 0x000fea0003800000 */
.L_x_152:
[----:B-----5:R-:W-:Y:S01]  /*5be0*/  HADD2.F32 R3, -RZ, R4.H0_H0 ;  /* 0x20000004ff037230 */ /* 0x020fe20000004100 */
[----:B------:R-:W-:Y:S01]  /*5bf0*/  ISETP.GT.AND P5, PT, R5, 0x48, P5 ;  /* 0x000000480500780c */ /* 0x000fe20002fa4270 */
[----:B------:R-:W-:Y:S03]  /*5c00*/  BSSY B0, `(.L_x_154) ;  /* 0x000000a000007945 */ /* 0x000fe60003800000 */
[----:B------:R-:W-:-:S04]  /*5c10*/  FMUL R6, R3, R2 ;  /* 0x0000000203067220 */ /* 0x000fc80000400000 */
[----:B------:R-:W-:-:S05]  /*5c20*/  FFMA R6, R25, R0, R6 ;  /* 0x0000000019067223 */ /* 0x000fca0000000006 */
[----:B------:R-:W-:-:S04]  /*5c30*/  F2FP.F16.F32.PACK_AB R6, RZ, R6 ;  /* 0x00000006ff06723e */ /* 0x000fc800000000ff */
[----:B------:R-:W-:-:S05]  /*5c40*/  PRMT R3, R6, 0x7610, R3 ;  /* 0x0000761006037816 */ /* 0x000fca0000000003 */
[----:B------:R2:W-:Y:S01]  /*5c50*/  @P4 STG.E.U16 desc[UR12][R16.64+0x2], R3 ;  /* 0x0000020310004986 */ /* 0x0005e2000c10150c */
[----:B------:R-:W-:-:S05]  /*5c60*/  IADD3 R6, P4, R16, R89, RZ ;  /* 0x0000005910067210 */ /* 0x000fca0007f9e0ff */
[----:B------:R-:W-:Y:S01]  /*5c70*/  IMAD.X R7, R17, 0x1, R159, P4 ;  /* 0x0000000111077824 */ /* 0x000fe200020e069f */
[----:B------:R-:W-:Y:S07]  /*5c80*/  @!P5 BRA `(.L_x_155) ;  /* 0x000000000004d947 */ /* 0x000fee0003800000 */
[----:B------:R0:W5:Y:S02]  /*5c90*/  LDG.E.LTC128B.U16 R4, desc[UR12][R14.64] ;  /* 0x0000000c0e047981 */ /* 0x000164000c1e1520 */
.L_x_155:
[----:B------:R-:W-:Y:S05]  /*5ca0*/  BSYNC B0 ;  /* 0x0000000000007941 */ /* 0x000fea0003800000 */
.L_x_154:
[----:B--2--5:R-:W-:Y:S01]  /*5cb0*/  HADD2.F32 R3, -RZ, R4.H0_H0 ;  /* 0x20000004ff037230 */ /* 0x024fe20000004100 */
[----:B0-----:R-:W-:Y:S01]  /*5cc0*/  IADD3 R14, P4, R89, R16, RZ ;  /* 0x00000010590e7210 */ /* 0x001fe20007f9e0ff */
[----:B------:R-:W-:Y:S03]  /*5cd0*/  BSSY B0, `(.L_x_156) ;  /* 0x000000a000007945 */ /* 0x000fe60003800000 */
[----:B------:R-:W-:Y:S01]  /*5ce0*/  FMUL R3, R3, R2 ;  /* 0x0000000203037220 */ /* 0x000fe20000400000 */
[----:B------:R-:W-:-:S03]  /*5cf0*/  IMAD.X R15, R159, 0x1, R17, P4 ;  /* 0x000000019f0f7824 */ /* 0x000fc600020e0611 */
[----:B------:R-:W-:-:S05]  /*5d00*/  FFMA R3, R26, R0, R3 ;  /* 0x000000001a037223 */ /* 0x000fca0000000003 */
[----:B------:R-:W-:-:S05]  /*5d10*/  F2FP.F16.F32.PACK_AB R3, RZ, R3 ;  /* 0x00000003ff03723e */ /* 0x000fca00000000ff */
[----:B------:R0:W-:Y:S01]  /*5d20*/  @P5 STG.E.U16 desc[UR12][R6.64], R3 ;  /* 0x0000000306005986 */ /* 0x0001e2000c10150c */
[----:B------:R-:W-:-:S04]  /*5d30*/  LOP3.LUT P5, RZ, R88, 0x2, RZ, 0xc0, !PT ;  /* 0x0000000258ff7812 */ /* 0x000fc800078ac0ff */
[----:B------:R-:W-:-:S13]  /*5d40*/  ISETP.GT.AND P4, PT, R5, 0x48, P5 ;  /* 0x000000480500780c */ /* 0x000fda0002f84270 */
[----:B0-----:R-:W-:Y:S05]  /*5d50*/  @!P4 BRA `(.L_x_157) ;  /* 0x000000000004c947 */ /* 0x001fea0003800000 */
[----:B------:R0:W5:Y:S02]  /*5d60*/  LDG.E.LTC128B.U16 R4, desc[UR12][R10.64+0x2] ;  /* 0x0000020c0a047981 */ /* 0x000164000c1e1520 */
.L_x_157:
[----:B------:R-:W-:Y:S05]  /*5d70*/  BSYNC B0 ;  /* 0x0000000000007941 */ /* 0x000fea0003800000 */
.L_x_156:
[----:B-----5:R-:W-:Y:S01]  /*5d80*/  HADD2.F32 R3, -RZ, R4.H0_H0 ;  /* 0x20000004ff037230 */ /* 0x020fe20000004100 */
[----:B------:R-:W-:Y:S01]  /*5d90*/  LOP3.LUT P5, RZ, R88, 0x4, RZ, 0xc0, !PT ;  /* 0x0000000458ff7812 */ /* 0x000fe200078ac0ff */
[----:B------:R-:W-:Y:S03]  /*5da0*/  BSSY B0, `(.L_x_158) ;  /* 0x0000008000007945 */ /* 0x000fe60003800000 */
[----:B------:R-:W-:-:S04]  /*5db0*/  FMUL R18, R3, R2 ;  /* 0x0000000203127220 */ /* 0x000fc80000400000 */
[----:B------:R-:W-:-:S05]  /*5dc0*/  FFMA R18, R27, R0, R18 ;  /* 0x000000001b127223 */ /* 0x000fca0000000012 */
[----:B------:R-:W-:-:S05]  /*5dd0*/  F2FP.F16.F32.PACK_AB R18, RZ, R18 ;  /* 0x00000012ff12723e */ /* 0x000fca00000000ff */
[----:B------:R2:W-:Y:S01]  /*5de0*/  @P4 STG.E.U16 desc[UR12][R6.64+0x2], R18 ;  /* 0x0000021206004986 */ /* 0x0005e2000c10150c */
[----:B------:R-:W-:-:S13]  /*5df0*/  ISETP.GT.AND P4, PT, R5, 0x40, P5 ;  /* 0x000000400500780c */ /* 0x000fda0002f84270 */
[----:B--2---:R-:W-:Y:S05]  /*5e00*/  @!P4 BRA `(.L_x_159) ;  /* 0x000000000004c947 */ /* 0x004fea0003800000 */
[----:B------:R2:W5:Y:S02]  /*5e10*/  LDG.E.LTC128B.U16 R4, desc[UR12][R12.64+0x10] ;  /* 0x0000100c0c047981 */ /* 0x000564000c1e1520 */
.L_x_159:
[----:B------:R-:W-:Y:S05]  /*5e20*/  BSYNC B0 ;  /* 0x0000000000007941 */ /* 0x000fea0003800000 */
.L_x_158:
        /* <DEDUP_REMOVED lines=8> */
[----:B0-----:R-:W-:Y:S05]  /*5eb0*/  @!P4 BRA `(.L_x_161) ;  /* 0x000000000004c947 */ /* 0x001fea0003800000 */
[----:B------:R0:W5:Y:S02]  /*5ec0*/  LDG.E.LTC128B.U16 R4, desc[UR12][R12.64+0x12] ;  /* 0x0000120c0c047981 */ /* 0x000164000c1e1520 */
.L_x_161:
[----:B------:R-:W-:Y:S05]  /*5ed0*/  BSYNC B0 ;  /* 0x0000000000007941 */ /* 0x000fea0003800000 */
.L_x_160:
[----:B-----5:R-:W-:Y:S01]  /*5ee0*/  HADD2.F32 R3, -RZ, R4.H0_H0 ;  /* 0x20000004ff037230 */ /* 0x020fe20000004100 */
[----:B------:R-:W-:Y:S04]  /*5ef0*/  BSSY B0, `(.L_x_162) ;  /* 0x0000009000007945 */ /* 0x000fe80003800000 */
        /* <DEDUP_REMOVED lines=8> */
.L_x_163:
[----:B------:R-:W-:Y:S05]  /*5f80*/  BSYNC B0 ;  /* 0x0000000000007941 */ /* 0x000fea0003800000 */
.L_x_162:
        /* <DEDUP_REMOVED lines=9> */
.L_x_165:
[----:B------:R-:W-:Y:S05]  /*6020*/  BSYNC B0 ;  /* 0x0000000000007941 */ /* 0x000fea0003800000 */
.L_x_164:
        /* <DEDUP_REMOVED lines=10> */
.L_x_167:
[----:B------:R-:W-:Y:S05]  /*60d0*/  BSYNC B0 ;  /* 0x0000000000007941 */ /* 0x000fea0003800000 */
.L_x_166:
        /* <DEDUP_REMOVED lines=10> */
.L_x_169:
[----:B------:R-:W-:Y:S05]  /*6180*/  BSYNC B0 ;  /* 0x0000000000007941 */ /* 0x000fea0003800000 */
.L_x_168:
        /* <DEDUP_REMOVED lines=10> */
.L_x_171:
[----:B------:R-:W-:Y:S05]  /*6230*/  BSYNC B0 ;  /* 0x0000000000007941 */ /* 0x000fea0003800000 */
.L_x_170:
        /* <DEDUP_REMOVED lines=11> */
.L_x_173:
[----:B------:R-:W-:Y:S05]  /*62f0*/  BSYNC B0 ;  /* 0x0000000000007941 */ /* 0x000fea0003800000 */
.L_x_172:
[----:B-----5:R-:W-:Y:S01]  /*6300*/  HADD2.F32 R3, -RZ, R4.H0_H0 ;  /* 0x20000004ff037230 */ /* 0x020fe20000004100 */
[----:B------:R-:W-:Y:S01]  /*6310*/  LOP3.LUT P5, RZ, R88, 0x4000000, RZ, 0xc0, !PT ;  /* 0x0400000058ff7812 */ /* 0x000fe200078ac0ff */
[----:B------:R-:W-:Y:S01]  /*6320*/  @P4 IMAD.MOV.U32 R7, RZ, RZ, R9 ;  /* 0x000000ffff074224 */ /* 0x000fe200078e0009 */
[----:B------:R-:W-:Y:S02]  /*6330*/  BSSY B0, `(.L_x_174) ;  /* 0x000000a000007945 */ /* 0x000fe40003800000 */
        /* <DEDUP_REMOVED lines=9> */
.L_x_175:
[----:B------:R-:W-:Y:S05]  /*63d0*/  BSYNC B0 ;  /* 0x0000000000007941 */ /* 0x000fea0003800000 */
.L_x_174:
        /* <DEDUP_REMOVED lines=10> */
.L_x_177:
[----:B------:R-:W-:Y:S05]  /*6480*/  BSYNC B0 ;  /* 0x0000000000007941 */ /* 0x000fea0003800000 */
.L_x_176:
        /* <DEDUP_REMOVED lines=10> */
.L_x_179:
[----:B------:R-:W-:Y:S05]  /*6530*/  BSYNC B0 ;  /* 0x0000000000007941 */ /* 0x000fea0003800000 */
.L_x_178:
        /* <DEDUP_REMOVED lines=11> */
.L_x_181:
[----:B------:R-:W-:Y:S05]  /*65f0*/  BSYNC B0 ;  /* 0x0000000000007941 */ /* 0x000fea0003800000 */
.L_x_180:
        /* <DEDUP_REMOVED lines=13> */
.L_x_183:
[----:B------:R-:W-:Y:S05]  /*66d0*/  BSYNC B0 ;  /* 0x0000000000007941 */ /* 0x000fea0003800000 */
.L_x_182:
        /* <DEDUP_REMOVED lines=10> */
.L_x_185:
[----:B------:R-:W-:Y:S05]  /*6780*/  BSYNC B0 ;  /* 0x0000000000007941 */ /* 0x000fea0003800000 */
.L_x_184:
        /* <DEDUP_REMOVED lines=10> */
.L_x_187:
[----:B------:R-:W-:Y:S05]  /*6830*/  BSYNC B0 ;  /* 0x0000000000007941 */ /* 0x000fea0003800000 */
.L_x_186:
        /* <DEDUP_REMOVED lines=11> */
.L_x_189:
[----:B------:R-:W-:Y:S05]  /*68f0*/  BSYNC B0 ;  /* 0x0000000000007941 */ /* 0x000fea0003800000 */
.L_x_188:
        /* <DEDUP_REMOVED lines=13> */
.L_x_191:
[----:B------:R-:W-:Y:S05]  /*69d0*/  BSYNC B0 ;  /* 0x0000000000007941 */ /* 0x000fea0003800000 */
.L_x_190:
        /* <DEDUP_REMOVED lines=10> */
.L_x_193:
[----:B------:R-:W-:Y:S05]  /*6a80*/  BSYNC B0 ;  /* 0x0000000000007941 */ /* 0x000fea0003800000 */
.L_x_192:
        /* <DEDUP_REMOVED lines=10> */
.L_x_195:
[----:B------:R-:W-:Y:S05]  /*6b30*/  BSYNC B0 ;  /* 0x0000000000007941 */ /* 0x000fea0003800000 */
.L_x_194:
        /* <DEDUP_REMOVED lines=11> */
.L_x_197:
[----:B------:R-:W-:Y:S05]  /*6bf0*/  BSYNC B0 ;  /* 0x0000000000007941 */ /* 0x000fea0003800000 */
.L_x_196:
        /* <DEDUP_REMOVED lines=13> */
.L_x_199:
[----:B------:R-:W-:Y:S05]  /*6cd0*/  BSYNC B0 ;  /* 0x0000000000007941 */ /* 0x000fea0003800000 */
.L_x_198:
        /* <DEDUP_REMOVED lines=10> */
.L_x_201:
[----:B------:R-:W-:Y:S05]  /*6d80*/  BSYNC B0 ;  /* 0x0000000000007941 */ /* 0x000fea0003800000 */
.L_x_200:
        /* <DEDUP_REMOVED lines=10> */
.L_x_203:
[----:B------:R-:W-:Y:S05]  /*6e30*/  BSYNC B0 ;  /* 0x0000000000007941 */ /* 0x000fea0003800000 */
.L_x_202:
        /* <DEDUP_REMOVED lines=11> */
.L_x_205:
[----:B------:R-:W-:Y:S05]  /*6ef0*/  BSYNC B0 ;  /* 0x0000000000007941 */ /* 0x000fea0003800000 */
.L_x_204:
        /* <DEDUP_REMOVED lines=13> */
.L_x_207:
[----:B------:R-:W-:Y:S05]  /*6fd0*/  BSYNC B0 ;  /* 0x0000000000007941 */ /* 0x000fea0003800000 */
.L_x_206:
        /* <DEDUP_REMOVED lines=10> */
.L_x_209:
[----:B------:R-:W-:Y:S05]  /*7080*/  BSYNC B0 ;  /* 0x0000000000007941 */ /* 0x000fea0003800000 */
.L_x_208:
        /* <DEDUP_REMOVED lines=10> */
.L_x_211:
[----:B------:R-:W-:Y:S05]  /*7130*/  BSYNC B0 ;  /* 0x0000000000007941 */ /* 0x000fea0003800000 */
.L_x_210:
        /* <DEDUP_REMOVED lines=11> */
.L_x_213:
[----:B------:R-:W-:Y:S05]  /*71f0*/  BSYNC B0 ;  /* 0x0000000000007941 */ /* 0x000fea0003800000 */
.L_x_212:
        /* <DEDUP_REMOVED lines=13> */
.L_x_215:
[----:B------:R-:W-:Y:S05]  /*72d0*/  BSYNC B0 ;  /* 0x0000000000007941 */ /* 0x000fea0003800000 */
.L_x_214:
        /* <DEDUP_REMOVED lines=10> */
.L_x_217:
[----:B------:R-:W-:Y:S05]  /*7380*/  BSYNC B0 ;  /* 0x0000000000007941 */ /* 0x000fea0003800000 */
.L_x_216:
        /* <DEDUP_REMOVED lines=10> */
.L_x_219:
[----:B------:R-:W-:Y:S05]  /*7430*/  BSYNC B0 ;  /* 0x0000000000007941 */ /* 0x000fea0003800000 */
.L_x_218:
        /* <DEDUP_REMOVED lines=11> */
.L_x_221:
[----:B------:R-:W-:Y:S05]  /*74f0*/  BSYNC B0 ;  /* 0x0000000000007941 */ /* 0x000fea0003800000 */
.L_x_220:
        /* <DEDUP_REMOVED lines=13> */
.L_x_223:
[----:B------:R-:W-:Y:S05]  /*75d0*/  BSYNC B0 ;  /* 0x0000000000007941 */ /* 0x000fea0003800000 */
.L_x_222:
        /* <DEDUP_REMOVED lines=10> */
.L_x_225:
[----:B------:R-:W-:Y:S05]  /*7680*/  BSYNC B0 ;  /* 0x0000000000007941 */ /* 0x000fea0003800000 */
.L_x_224:
        /* <DEDUP_REMOVED lines=10> */
.L_x_227:
[----:B------:R-:W-:Y:S05]  /*7730*/  BSYNC B0 ;  /* 0x0000000000007941 */ /* 0x000fea0003800000 */
.L_x_226:
        /* <DEDUP_REMOVED lines=11> */
.L_x_229:
[----:B------:R-:W-:Y:S05]  /*77f0*/  BSYNC B0 ;  /* 0x0000000000007941 */ /* 0x000fea0003800000 */
.L_x_228:
        /* <DEDUP_REMOVED lines=13> */
.L_x_231:
[----:B------:R-:W-:Y:S05]  /*78d0*/  BSYNC B0 ;  /* 0x0000000000007941 */ /* 0x000fea0003800000 */
.L_x_230:
        /* <DEDUP_REMOVED lines=10> */
.L_x_233:
[----:B------:R-:W-:Y:S05]  /*7980*/  BSYNC B0 ;  /* 0x0000000000007941 */ /* 0x000fea0003800000 */
.L_x_232:
        /* <DEDUP_REMOVED lines=10> */
.L_x_235:
[----:B------:R-:W-:Y:S05]  /*7a30*/  BSYNC B0 ;  /* 0x0000000000007941 */ /* 0x000fea0003800000 */
.L_x_234:
        /* <DEDUP_REMOVED lines=11> */
.L_x_237:
[----:B------:R-:W-:Y:S05]  /*7af0*/  BSYNC B0 ;  /* 0x0000000000007941 */ /* 0x000fea0003800000 */
.L_x_236:
        /* <DEDUP_REMOVED lines=13> */
.L_x_239:
[----:B------:R-:W-:Y:S05]  /*7bd0*/  BSYNC B0 ;  /* 0x0000000000007941 */ /* 0x000fea0003800000 */
.L_x_238:
        /* <DEDUP_REMOVED lines=10> */
.L_x_241:
[----:B------:R-:W-:Y:S05]  /*7c80*/  BSYNC B0 ;  /* 0x0000000000007941 */ /* 0x000fea0003800000 */
.L_x_240:
        /* <DEDUP_REMOVED lines=10> */
.L_x_243:
[----:B------:R-:W-:Y:S05]  /*7d30*/  BSYNC B0 ;  /* 0x0000000000007941 */ /* 0x000fea0003800000 */
.L_x_242:
        /* <DEDUP_REMOVED lines=11> */
.L_x_245:
[----:B------:R-:W-:Y:S05]  /*7df0*/  BSYNC B0 ;  /* 0x0000000000007941 */ /* 0x000fea0003800000 */
.L_x_244:
        /* <DEDUP_REMOVED lines=13> */
.L_x_247:
[----:B------:R-:W-:Y:S05]  /*7ed0*/  BSYNC B0 ;  /* 0x0000000000007941 */ /* 0x000fea0003800000 */
.L_x_246:
        /* <DEDUP_REMOVED lines=10> */
.L_x_249:
[----:B------:R-:W-:Y:S05]  /*7f80*/  BSYNC B0 ;  /* 0x0000000000007941 */ /* 0x000fea0003800000 */
.L_x_248:
        /* <DEDUP_REMOVED lines=10> */
.L_x_251:
[----:B------:R-:W-:Y:S05]  /*8030*/  BSYNC B0 ;  /* 0x0000000000007941 */ /* 0x000fea0003800000 */
.L_x_250:
        /* <DEDUP_REMOVED lines=11> */
.L_x_253:
[----:B------:R-:W-:Y:S05]  /*80f0*/  BSYNC B0 ;  /* 0x0000000000007941 */ /* 0x000fea0003800000 */
.L_x_252:
        /* <DEDUP_REMOVED lines=13> */
.L_x_255:
[----:B------:R-:W-:Y:S05]  /*81d0*/  BSYNC B0 ;  /* 0x0000000000007941 */ /* 0x000fea0003800000 */
.L_x_254:
        /* <DEDUP_REMOVED lines=9> */
.L_x_257:
[----:B------:R-:W-:Y:S05]  /*8270*/  BSYNC B0 ;  /* 0x0000000000007941 */ /* 0x000fea0003800000 */
.L_x_256:
[----:B-----5:R-:W-:Y:S01]  /*8280*/  HADD2.F32 R3, -RZ, R4.H0_H0 ;  /* 0x20000004ff037230 */ /* 0x020fe20000004100 */
[----:B------:R-:W-:Y:S01]  /*8290*/  ISETP.GT.AND P5, PT, R5, 0x48, P5 ;  /* 0x000000480500780c */ /* 0x000fe20002fa4270 */
[----:B------:R-:W-:Y:S03]  /*82a0*/  BSSY B0, `(.L_x_258) ;  /* 0x0000007000007945 */ /* 0x000fe60003800000 */
[----:B------:R-:W-:-:S04]  /*82b0*/  FMUL R6, R3, R2 ;  /* 0x0000000203067220 */ /* 0x000fc80000400000 */
[----:B------:R-:W-:-:S05]  /*82c0*/  FFMA R6, R77, R0, R6 ;  /* 0x000000004d067223 */ /* 0x000fca0000000006 */
[----:B------:R-:W-:-:S05]  /*82d0*/  F2FP.F16.F32.PACK_AB R6, RZ, R6 ;  /* 0x00000006ff06723e */ /* 0x000fca00000000ff */
[----:B------:R0:W-:Y:S01]  /*82e0*/  @P4 STG.E.U16 desc[UR12][R16.64+0xd2], R6 ;  /* 0x0000d20610004986 */ /* 0x0001e2000c10150c */
[----:B------:R-:W-:Y:S05]  /*82f0*/  @!P5 BRA `(.L_x_259) ;  /* 0x000000000004d947 */ /* 0x000fea0003800000 */
[----:B------:R0:W5:Y:S02]  /*8300*/  LDG.E.LTC128B.U16 R4, desc[UR12][R10.64+0xd0] ;  /* 0x0000d00c0a047981 */ /* 0x000164000c1e1520 */
.L_x_259:
[----:B------:R-:W-:Y:S05]  /*8310*/  BSYNC B0 ;  /* 0x0000000000007941 */ /* 0x000fea0003800000 */
.L_x_258:
[----:B-----5:R-:W-:Y:S01]  /*8320*/  HADD2.F32 R3, -RZ, R4.H0_H0 ;  /* 0x20000004ff037230 */ /* 0x020fe20000004100 */
[----:B------:R-:W-:Y:S01]  /*8330*/  ISETP.GT.AND P4, PT, R5, 0x48, P6 ;  /* 0x000000480500780c */ /* 0x000fe20003784270 */
[----:B0-----:R-:W-:Y:S01]  /*8340*/  @P5 IMAD.MOV.U32 R6, RZ, RZ, R8 ;  /* 0x000000ffff065224 */ /* 0x001fe200078e0008 */
[----:B------:R-:W-:Y:S01]  /*8350*/  BSSY B0, `(.L_x_260) ;  /* 0x0000008000007945 */ /* 0x000fe20003800000 */
[----:B------:R-:W-:Y:S02]  /*8360*/  @P5 IMAD.MOV.U32 R7, RZ, RZ, R9 ;  /* 0x000000ffff075224 */ /* 0x000fe400078e0009 */
[----:B------:R-:W-:-:S04]  /*8370*/  FMUL R3, R3, R2 ;  /* 0x0000000203037220 */ /* 0x000fc80000400000 */
[----:B------:R-:W-:-:S05]  /*8380*/  FFMA R3, R78, R0, R3 ;  /* 0x000000004e037223 */ /* 0x000fca0000000003 */
[----:B------:R-:W-:-:S05]  /*8390*/  F2FP.F16.F32.PACK_AB R3, RZ, R3 ;  /* 0x00000003ff03723e */ /* 0x000fca00000000ff */
[----:B------:R0:W-:Y:S01]  /*83a0*/  @P5 STG.E.U16 desc[UR12][R6.64+0xd0], R3 ;  /* 0x0000d00306005986 */ /* 0x0001e2000c10150c */
[----:B------:R-:W-:Y:S05]  /*83b0*/  @!P4 BRA `(.L_x_261) ;  /* 0x000000000004c947 */ /* 0x000fea0003800000 */
[----:B------:R0:W5:Y:S02]  /*83c0*/  LDG.E.LTC128B.U16 R4, desc[UR12][R10.64+0xd2] ;  /* 0x0000d20c0a047981 */ /* 0x000164000c1e1520 */
.L_x_261:
[----:B------:R-:W-:Y:S05]  /*83d0*/  BSYNC B0 ;  /* 0x0000000000007941 */ /* 0x000fea0003800000 */
.L_x_260:
[----:B0----5:R-:W-:Y:S01]  /*83e0*/  HADD2.F32 R3, -RZ, R4.H0_H0 ;  /* 0x20000004ff037230 */ /* 0x021fe20000004100 */
[----:B------:R-:W-:Y:S01]  /*83f0*/  ISETP.GT.AND P5, PT, R5, 0x40, P3 ;  /* 0x000000400500780c */ /* 0x000fe20001fa4270 */
        /* <DEDUP_REMOVED lines=8> */
[----:B------:R-:W-:Y:S05]  /*8480*/  @!P5 BRA `(.L_x_263) ;  /* 0x000000000004d947 */ /* 0x000fea0003800000 */
[----:B------:R0:W5:Y:S02]  /*8490*/  LDG.E.LTC128B.U16 R4, desc[UR12][R12.64+0xe0] ;  /* 0x0000e00c0c047981 */ /* 0x000164000c1e1520 */
.L_x_263:
[----:B------:R-:W-:Y:S05]  /*84a0*/  BSYNC B0 ;  /* 0x0000000000007941 */ /* 0x000fea0003800000 */
.L_x_262:
[----:B0----5:R-:W-:Y:S01]  /*84b0*/  HADD2.F32 R3, -RZ, R4.H0_H0 ;  /* 0x20000004ff037230 */ /* 0x021fe20000004100 */
        /* <DEDUP_REMOVED lines=8> */
.L_x_265:
[----:B------:R-:W-:Y:S05]  /*8540*/  BSYNC B0 ;  /* 0x0000000000007941 */ /* 0x000fea0003800000 */
.L_x_264:
        /* <DEDUP_REMOVED lines=9> */
.L_x_267:
[----:B------:R-:W-:Y:S05]  /*85e0*/  BSYNC B0 ;  /* 0x0000000000007941 */ /* 0x000fea0003800000 */
.L_x_266:
        /* <DEDUP_REMOVED lines=11> */
.L_x_269:
[----:B------:R-:W-:Y:S05]  /*86a0*/  BSYNC B0 ;  /* 0x0000000000007941 */ /* 0x000fea0003800000 */
.L_x_268:
        /* <DEDUP_REMOVED lines=12> */
.L_x_271:
[----:B------:R-:W-:Y:S05]  /*8770*/  BSYNC B0 ;  /* 0x0000000000007941 */ /* 0x000fea0003800000 */
.L_x_270:
        /* <DEDUP_REMOVED lines=9> */
.L_x_273:
[----:B------:R-:W-:Y:S05]  /*8810*/  BSYNC B0 ;  /* 0x0000000000007941 */ /* 0x000fea0003800000 */
.L_x_272:
[----:B0----5:R-:W-:Y:S01]  /*8820*/  HADD2.F32 R3, -RZ, R4.H0_H0 ;  /* 0x20000004ff037230 */ /* 0x021fe20000004100 */
[----:B------:R-:W-:Y:S01]  /*8830*/  ISETP.GT.AND P1, PT, R5, 0x48, P1 ;  /* 0x000000480500780c */ /* 0x000fe20000f24270 */
[----:B------:R-:W-:Y:S03]  /*8840*/  BSSY B0, `(.L_x_274) ;  /* 0x0000008000007945 */ /* 0x000fe60003800000 */
[----:B------:R-:W-:Y:S01]  /*8850*/  FMUL R6, R3, R2 ;  /* 0x0000000203067220 */ /* 0x000fe20000400000 */
[----:B------:R-:W-:-:S03]  /*8860*/  PRMT R3, R4, 0x7610, R3 ;  /* 0x0000761004037816 */ /* 0x000fc60000000003 */
[----:B------:R-:W-:-:S05]  /*8870*/  FFMA R6, R85, R0, R6 ;  /* 0x0000000055067223 */ /* 0x000fca0000000006 */
[----:B------:R-:W-:-:S05]  /*8880*/  F2FP.F16.F32.PACK_AB R6, RZ, R6 ;  /* 0x00000006ff06723e */ /* 0x000fca00000000ff */
[----:B------:R0:W-:Y:S01]  /*8890*/  @P2 STG.E.U16 desc[UR12][R16.64+0xf2], R6 ;  /* 0x0000f20610002986 */ /* 0x0001e2000c10150c */
[----:B------:R-:W-:Y:S05]  /*88a0*/  @!P1 BRA `(.L_x_275) ;  /* 0x0000000000049947 */ /* 0x000fea0003800000 */
[----:B------:R0:W5:Y:S02]  /*88b0*/  LDG.E.LTC128B.U16 R3, desc[UR12][R10.64+0xf0] ;  /* 0x0000f00c0a037981 */ /* 0x000164000c1e1520 */
.L_x_275:
[----:B------:R-:W-:Y:S05]  /*88c0*/  BSYNC B0 ;  /* 0x0000000000007941 */ /* 0x000fea0003800000 */
.L_x_274:
[----:B-----5:R-:W-:Y:S01]  /*88d0*/  HADD2.F32 R7, -RZ, R3.H0_H0 ;  /* 0x20000003ff077230 */ /* 0x020fe20000004100 */
[----:B------:R-:W-:Y:S01]  /*88e0*/  ISETP.GT.AND P0, PT, R5, 0x48, P0 ;  /* 0x000000480500780c */ /* 0x000fe20000704270 */
[----:B------:R-:W-:Y:S01]  /*88f0*/  @P1 IMAD.MOV.U32 R4, RZ, RZ, R8 ;  /* 0x000000ffff041224 */ /* 0x000fe200078e0008 */
        /* <DEDUP_REMOVED lines=8> */
.L_x_277:
[----:B------:R-:W-:Y:S05]  /*8980*/  BSYNC B0 ;  /* 0x0000000000007941 */ /* 0x000fea0003800000 */
.L_x_276:
[----:B-----5:R-:W-:-:S05]  /*8990*/  HADD2.F32 R3, -RZ, R3.H0_H0 ;  /* 0x20000003ff037230 */ /* 0x020fca0000004100 */
[----:B------:R-:W-:-:S04]  /*89a0*/  FMUL R2, R3, R2 ;  /* 0x0000000203027220 */ /* 0x000fc80000400000 */
[----:B------:R-:W-:Y:S01]  /*89b0*/  FFMA R2, R87, R0, R2 ;  /* 0x0000000057027223 */ /* 0x000fe20000000002 */
[----:B------:R-:W-:Y:S06]  /*89c0*/  @!P0 EXIT ;  /* 0x000000000000894d */ /* 0x000fec0003800000 */
[----:B------:R-:W-:-:S05]  /*89d0*/  F2FP.F16.F32.PACK_AB R2, RZ, R2 ;  /* 0x00000002ff02723e */ /* 0x000fca00000000ff */
[----:B------:R-:W-:Y:S01]  /*89e0*/  STG.E.U16 desc[UR12][R8.64+0xf2], R2 ;  /* 0x0000f20208007986 */ /* 0x000fe2000c10150c */
[----:B------:R-:W-:Y:S05]  /*89f0*/  EXIT ;  /* 0x000000000000794d */ /* 0x000fea0003800000 */
.L_x_27:
[----:B------:R-:W-:Y:S01]  /*8a00*/  ULDC.64 UR4, c[0x0][0x5c8] ;  /* 0x0001720000047ab9 */ /* 0x000fe20000000a00 */
[-C--:B------:R-:W-:Y:S01]  /*8a10*/  FMUL R88, R88, R0.reuse ;  /* 0x0000000058587220 */ /* 0x080fe20000400000 */
[C---:B------:R-:W-:Y:S01]  /*8a20*/  LEA R2, P1, R154.reuse, UR4, 0x1 ;  /* 0x000000049a027c11 */ /* 0x040fe2000f8208ff */
[-C--:B------:R-:W-:Y:S01]  /*8a30*/  FMUL R89, R89, R0.reuse ;  /* 0x0000000059597220 */ /* 0x080fe20000400000 */
[C---:B------:R-:W-:Y:S01]  /*8a40*/  SHF.L.U64.HI R11, R159.reuse, 0x1, R160 ;  /* 0x000000019f0b7819 */ /* 0x040fe200000102a0 */
[----:B------:R-:W-:Y:S01]  /*8a50*/  IMAD.SHL.U32 R159, R159, 0x2, RZ ;  /* 0x000000029f9f7824 */ /* 0x000fe200078e00ff */
[----:B------:R-:W-:Y:S01]  /*8a60*/  LEA.HI.X R3, R154, UR5, R153, 0x1, P1 ;  /* 0x000000059a037c11 */ /* 0x000fe200088f0c99 */
[----:B------:R-:W-:Y:S01]  /*8a70*/  FMUL R90, R90, R0 ;  /* 0x000000005a5a7220 */ /* 0x000fe20000400000 */
[----:B------:R-:W-:Y:S01]  /*8a80*/  F2FP.F16.F32.PACK_AB R88, RZ, R88 ;  /* 0x00000058ff58723e */ /* 0x000fe200000000ff */
[-C--:B------:R-:W-:Y:S01]  /*8a90*/  FMUL R91, R91, R0.reuse ;  /* 0x000000005b5b7220 */ /* 0x080fe20000400000 */
[----:B------:R-:W-:Y:S01]  /*8aa0*/  ISETP.GT.AND P4, PT, R7, 0x1, PT ;  /* 0x000000010700780c */ /* 0x000fe20003f84270 */
[-C--:B------:R-:W-:Y:S01]  /*8ab0*/  FMUL R92, R92, R0.reuse ;  /* 0x000000005c5c7220 */ /* 0x080fe20000400000 */
[C---:B------:R-:W-:Y:S01]  /*8ac0*/  ISETP.GT.AND P1, PT, R5.reuse, 0x8, P5 ;  /* 0x000000080500780c */ /* 0x040fe20002f24270 */
[----:B------:R-:W-:Y:S01]  /*8ad0*/  @P0 STG.E.U16 desc[UR12][R2.64], R88 ;  /* 0x0000005802000986 */ /* 0x000fe2000c10150c */
[----:B------:R-:W-:Y:S01]  /*8ae0*/  ISETP.GT.AND P2, PT, R5, RZ, P4 ;  /* 0x000000ff0500720c */ /* 0x000fe20002744270 */
[----:B------:R-:W-:Y:S01]  /*8af0*/  FMUL R93, R93, R0 ;  /* 0x000000005d5d7220 */ /* 0x000fe20000400000 */
[----:B------:R-:W-:Y:S01]  /*8b00*/  IADD3 R16, P0, R159, R2, RZ ;  /* 0x000000029f107210 */ /* 0x000fe20007f1e0ff */
[----:B------:R-:W-:Y:S01]  /*8b10*/  FMUL R94, R94, R0 ;  /* 0x000000005e5e7220 */ /* 0x000fe20000400000 */
[----:B------:R-:W-:Y:S01]  /*8b20*/  F2FP.F16.F32.PACK_AB R89, RZ, R89 ;  /* 0x00000059ff59723e */ /* 0x000fe200000000ff */
[----:B------:R-:W-:Y:S01]  /*8b30*/  IMAD.SHL.U32 R15, R9, 0x2, RZ ;  /* 0x00000002090f7824 */ /* 0x000fe200078e00ff */
[----:B------:R-:W-:Y:S01]  /*8b40*/  F2FP.F16.F32.PACK_AB R90, RZ, R90 ;  /* 0x0000005aff5a723e */ /* 0x000fe200000000ff */
[----:B------:R-:W-:Y:S01]  /*8b50*/  IMAD.X R17, R11, 0x1, R3, P0 ;  /* 0x000000010b117824 */ /* 0x000fe200000e0603 */
[----:B------:R-:W-:Y:S01]  /*8b60*/  ISETP.GT.AND P0, PT, R5, 0x8, P4 ;  /* 0x000000080500780c */ /* 0x000fe20002704270 */
[-C--:B------:R-:W-:Y:S01]  /*8b70*/  FMUL R95, R95, R0.reuse ;  /* 0x000000005f5f7220 */ /* 0x080fe20000400000 */
[C---:B------:R-:W-:Y:S01]  /*8b80*/  ISETP.GT.AND P3, PT, R7.reuse, 0x8, PT ;  /* 0x000000080700780c */ /* 0x040fe20003f64270 */
[-C--:B------:R-:W-:Y:S01]  /*8b90*/  FMUL R96, R96, R0.reuse ;  /* 0x0000000060607220 */ /* 0x080fe20000400000 */
[----:B------:R-:W-:Y:S01]  /*8ba0*/  ISETP.GT.AND P4, PT, R7, 0x9, PT ;  /* 0x000000090700780c */ /* 0x000fe20003f84270 */
[----:B------:R-:W-:Y:S01]  /*8bb0*/  @P2 STG.E.U16 desc[UR12][R2.64+0x2], R89 ;  /* 0x0000025902002986 */ /* 0x000fe2000c10150c */
[----:B------:R-:W-:Y:S01]  /*8bc0*/  ISETP.GT.AND P2, PT, R5, RZ, P3 ;  /* 0x000000ff0500720c */ /* 0x000fe20001f44270 */
[-C--:B------:R-:W-:Y:S01]  /*8bd0*/  FMUL R97, R97, R0.reuse ;  /* 0x0000000061617220 */ /* 0x080fe20000400000 */
[----:B------:R-:W-:Y:S01]  /*8be0*/  F2FP.F16.F32.PACK_AB R91, RZ, R91 ;  /* 0x0000005bff5b723e */ /* 0x000fe200000000ff */
[----:B------:R-:W-:Y:S01]  /*8bf0*/  @P1 STG.E.U16 desc[UR12][R16.64], R90 ;  /* 0x0000005a10001986 */ /* 0x000fe2000c10150c */
[C---:B------:R-:W-:Y:S01]  /*8c00*/  ISETP.GT.AND P1, PT, R5.reuse, RZ, P4 ;  /* 0x000000ff0500720c */ /* 0x040fe20002724270 */
[----:B------:R-:W-:Y:S01]  /*8c10*/  FMUL R98, R98, R0 ;  /* 0x0000000062627220 */ /* 0x000fe20000400000 */
[----:B------:R-:W-:Y:S01]  /*8c20*/  F2FP.F16.F32.PACK_AB R92, RZ, R92 ;  /* 0x0000005cff5c723e */ /* 0x000fe200000000ff */
[----:B------:R-:W-:Y:S01]  /*8c30*/  @P0 STG.E.U16 desc[UR12][R16.64+0x2], R91 ;  /* 0x0000025b10000986 */ /* 0x000fe2000c10150c */
[----:B------:R-:W-:Y:S01]  /*8c40*/  ISETP.GT.AND P0, PT, R5, 0x8, P3 ;  /* 0x000000080500780c */ /* 0x000fe20001f04270 */
[-C--:B------:R-:W-:Y:S01]  /*8c50*/  FMUL R99, R99, R0.reuse ;  /* 0x0000000063637220 */ /* 0x080fe20000400000 */
[----:B------:R-:W-:Y:S01]  /*8c60*/  F2FP.F16.F32.PACK_AB R93, RZ, R93 ;  /* 0x0000005dff5d723e */ /* 0x000fe200000000ff */
[----:B------:R-:W-:Y:S01]  /*8c70*/  FMUL R100, R100, R0 ;  /* 0x0000000064647220 */ /* 0x000fe20000400000 */
[----:B------:R-:W-:Y:S01]  /*8c80*/  SHF.L.U64.HI R13, R9, 0x1, R8 ;  /* 0x00000001090d7819 */ /* 0x000fe20000010208 */
[----:B------:R-:W-:Y:S01]  /*8c90*/  @P2 STG.E.U16 desc[UR12][R2.64+0x10], R92 ;  /* 0x0000105c02002986 */ /* 0x000fe2000c10150c */
[----:B------:R-:W-:Y:S01]  /*8ca0*/  F2FP.F16.F32.PACK_AB R94, RZ, R94 ;  /* 0x0000005eff5e723e */ /* 0x000fe200000000ff */
[----:B------:R-:W-:Y:S01]  /*8cb0*/  FMUL R101, R101, R0 ;  /* 0x0000000065657220 */ /* 0x000fe20000400000 */
[----:B------:R-:W-:Y:S01]  /*8cc0*/  ISETP.GT.AND P3, PT, R7, 0x10, PT ;  /* 0x000000100700780c */ /* 0x000fe20003f64270 */
[----:B------:R-:W-:Y:S01]  /*8cd0*/  @P1 STG.E.U16 desc[UR12][R2.64+0x12], R93 ;  /* 0x0000125d02001986 */ /* 0x000fe2000c10150c */
[----:B------:R-:W-:Y:S01]  /*8ce0*/  IADD3 R8, P1, P2, R159, R2, R15 ;  /* 0x000000029f087210 */ /* 0x000fe20007a3e00f */
[-C--:B------:R-:W-:Y:S01]  /*8cf0*/  FMUL R102, R102, R0.reuse ;  /* 0x0000000066667220 */ /* 0x080fe20000400000 */
[----:B------:R-:W-:Y:S01]  /*8d00*/  F2FP.F16.F32.PACK_AB R95, RZ, R95 ;  /* 0x0000005fff5f723e */ /* 0x000fe200000000ff */
[----:B------:R-:W-:Y:S01]  /*8d10*/  @P0 STG.E.U16 desc[UR12][R16.64+0x10], R94 ;  /* 0x0000105e10000986 */ /* 0x000fe2000c10150c */
[----:B------:R-:W-:Y:S01]  /*8d20*/  IADD3.X R9, R11, R3, R13, P1, P2 ;  /* 0x000000030b097210 */ /* 0x000fe20000fe440d */
[-C--:B------:R-:W-:Y:S01]  /*8d30*/  FMUL R103, R103, R0.reuse ;  /* 0x0000000067677220 */ /* 0x080fe20000400000 */
[C---:B------:R-:W-:Y:S01]  /*8d40*/  ISETP.GT.AND P1, PT, R5.reuse, 0x8, P4 ;  /* 0x000000080500780c */ /* 0x040fe20002724270 */
[-C--:B------:R-:W-:Y:S01]  /*8d50*/  FMUL R104, R104, R0.reuse ;  /* 0x0000000068687220 */ /* 0x080fe20000400000 */
[----:B------:R-:W-:Y:S01]  /*8d60*/  ISETP.GT.AND P0, PT, R5, RZ, P3 ;  /* 0x000000ff0500720c */ /* 0x000fe20001f04270 */
[----:B------:R-:W-:Y:S01]  /*8d70*/  FMUL R105, R105, R0 ;  /* 0x0000000069697220 */ /* 0x000fe20000400000 */
[----:B------:R-:W-:Y:S01]  /*8d80*/  F2FP.F16.F32.PACK_AB R96, RZ, R96 ;  /* 0x00000060ff60723e */ /* 0x000fe200000000ff */
[-C--:B------:R-:W-:Y:S01]  /*8d90*/  FMUL R106, R106, R0.reuse ;  /* 0x000000006a6a7220 */ /* 0x080fe20000400000 */
[----:B------:R-:W-:Y:S01]  /*8da0*/  ISETP.GT.AND P2, PT, R7, 0x11, PT ;  /* 0x000000110700780c */ /* 0x000fe20003f44270 */
[-C--:B------:R-:W-:Y:S01]  /*8db0*/  FMUL R107, R107, R0.reuse ;  /* 0x000000006b6b7220 */ /* 0x080fe20000400000 */
[----:B------:R-:W-:Y:S01]  /*8dc0*/  F2FP.F16.F32.PACK_AB R97, RZ, R97 ;  /* 0x00000061ff61723e */ /* 0x000fe200000000ff */
[----:B------:R-:W-:Y:S01]  /*8dd0*/  FMUL R108, R108, R0 ;  /* 0x000000006c6c7220 */ /* 0x000fe20000400000 */
[----:B------:R-:W-:Y:S01]  /*8de0*/  F2FP.F16.F32.PACK_AB R98, RZ, R98 ;  /* 0x00000062ff62723e */ /* 0x000fe200000000ff */
[----:B------:R-:W-:Y:S01]  /*8df0*/  FMUL R109, R109, R0 ;  /* 0x000000006d6d7220 */ /* 0x000fe20000400000 */
[----:B------:R-:W-:Y:S01]  /*8e00*/  F2FP.F16.F32.PACK_AB R99, RZ, R99 ;  /* 0x00000063ff63723e */ /* 0x000fe200000000ff */
[----:B------:R-:W-:Y:S01]  /*8e10*/  @P1 STG.E.U16 desc[UR12][R16.64+0x12], R95 ;  /* 0x0000125f10001986 */ /* 0x000fe2000c10150c */
[----:B------:R-:W-:Y:S01]  /*8e20*/  F2FP.F16.F32.PACK_AB R100, RZ, R100 ;  /* 0x00000064ff64723e */ /* 0x000fe200000000ff */
[-C--:B------:R-:W-:Y:S01]  /*8e30*/  FMUL R110, R110, R0.reuse ;  /* 0x000000006e6e7220 */ /* 0x080fe20000400000 */
[----:B------:R-:W-:Y:S01]  /*8e40*/  ISETP.GT.AND P1, PT, R7, 0x19, PT ;  /* 0x000000190700780c */ /* 0x000fe20003f24270 */
[----:B------:R-:W-:Y:S01]  /*8e50*/  @P0 STG.E.U16 desc[UR12][R2.64+0x20], R96 ;  /* 0x0000206002000986 */ /* 0x000fe2000c10150c */
[----:B------:R-:W-:Y:S01]  /*8e60*/  ISETP.GT.AND P0, PT, R5, RZ, P2 ;  /* 0x000000ff0500720c */ /* 0x000fe20001704270 */
[-C--:B------:R-:W-:Y:S01]  /*8e70*/  FMUL R111, R111, R0.reuse ;  /* 0x000000006f6f7220 */ /* 0x080fe20000400000 */
[----:B------:R-:W-:Y:S01]  /*8e80*/  F2FP.F16.F32.PACK_AB R101, RZ, R101 ;  /* 0x00000065ff65723e */ /* 0x000fe200000000ff */
[----:B------:R-:W-:Y:S01]  /*8e90*/  FMUL R112, R112, R0 ;  /* 0x0000000070707220 */ /* 0x000fe20000400000 */
[----:B------:R-:W-:Y:S01]  /*8ea0*/  F2FP.F16.F32.PACK_AB R102, RZ, R102 ;  /* 0x00000066ff66723e */ /* 0x000fe200000000ff */
        /* <DEDUP_REMOVED lines=8> */
[----:B------:R-:W-:Y:S01]  /*8f30*/  @P0 STG.E.U16 desc[UR12][R2.64+0x22], R97 ;  /* 0x0000226102000986 */ /* 0x000fe2000c10150c */
[----:B------:R-:W-:Y:S01]  /*8f40*/  ISETP.GT.AND P0, PT, R5, 0x8, P3 ;  /* 0x000000080500780c */ /* 0x000fe20001f04270 */
        /* <DEDUP_REMOVED lines=15> */
[----:B------:R-:W-:Y:S01]  /*9040*/  ISETP.GT.AND P2, PT, R7, 0x18, PT ;  /* 0x000000180700780c */ /* 0x000fe20003f44270 */
        /* <DEDUP_REMOVED lines=8> */
[----:B------:R-:W-:Y:S01]  /*90d0*/  FMUL R128, R128, R0 ;  /* 0x0000000080807220 */ /* 0x000fe20000400000 */
[----:B------:R-:W-:Y:S01]  /*90e0*/  F2FP.F16.F32.PACK_AB R117, RZ, R117 ;  /* 0x00000075ff75723e */ /* 0x000fe200000000ff */
[----:B------:R-:W-:Y:S01]  /*90f0*/  @P0 STG.E.U16 desc[UR12][R16.64+0x22], R99 ;  /* 0x0000226310000986 */ /* 0x000fe2000c10150c */
[----:B------:R-:W-:Y:S01]  /*9100*/  IADD3 R12, P0, R15, R2, RZ ;  /* 0x000000020f0c7210 */ /* 0x000fe20007f1e0ff */
[----:B------:R-:W-:Y:S01]  /*9110*/  FMUL R129, R129, R0 ;  /* 0x0000000081817220 */ /* 0x000fe20000400000 */
[----:B------:R-:W-:Y:S01]  /*9120*/  F2FP.F16.F32.PACK_AB R118, RZ, R118 ;  /* 0x00000076ff76723e */ /* 0x000fe200000000ff */
[----:B------:R-:W-:Y:S01]  /*9130*/  FMUL R130, R130, R0 ;  /* 0x0000000082827220 */ /* 0x000fe20000400000 */
[----:B------:R-:W-:Y:S01]  /*9140*/  F2FP.F16.F32.PACK_AB R119, RZ, R119 ;  /* 0x00000077ff77723e */ /* 0x000fe200000000ff */
[----:B------:R-:W-:Y:S01]  /*9150*/  IMAD.X R13, R13, 0x1, R3, P0 ;  /* 0x000000010d0d7824 */ /* 0x000fe200000e0603 */
[----:B------:R-:W-:Y:S01]  /*9160*/  IADD3 R14, P0, R159, R12, RZ ;  /* 0x0000000c9f0e7210 */ /* 0x000fe20007f1e0ff */
[----:B------:R-:W-:Y:S01]  /*9170*/  FMUL R131, R131, R0 ;  /* 0x0000000083837220 */ /* 0x000fe20000400000 */
[----:B------:R-:W-:Y:S01]  /*9180*/  F2FP.F16.F32.PACK_AB R120, RZ, R120 ;  /* 0x00000078ff78723e */ /* 0x000fe200000000ff */
[-C--:B------:R-:W-:Y:S01]  /*9190*/  FMUL R132, R132, R0.reuse ;  /* 0x0000000084847220 */ /* 0x080fe20000400000 */
[----:B------:R-:W-:Y:S01]  /*91a0*/  F2FP.F16.F32.PACK_AB R121, RZ, R121 ;  /* 0x00000079ff79723e */ /* 0x000fe200000000ff */
[----:B------:R-:W-:Y:S01]  /*91b0*/  IMAD.X R15, R11, 0x1, R13, P0 ;  /* 0x000000010b0f7824 */ /* 0x000fe200000e060d */
[----:B------:R-:W-:Y:S01]  /*91c0*/  ISETP.GT.AND P0, PT, R5, RZ, P2 ;  /* 0x000000ff0500720c */ /* 0x000fe20001704270 */
        /* <DEDUP_REMOVED lines=12> */
[----:B------:R-:W-:Y:S01]  /*9290*/  @P0 STG.E.U16 desc[UR12][R2.64+0x30], R100 ;  /* 0x0000306402000986 */ /* 0x000fe2000c10150c */
        /* <DEDUP_REMOVED lines=14> */
[----:B------:R-:W-:Y:S01]  /*9380*/  ISETP.GT.AND P0, PT, R5, 0x8, P2 ;  /* 0x000000080500780c */ /* 0x000fe20001704270 */
[-C--:B------:R-:W-:Y:S01]  /*9390*/  FMUL R145, R145, R0.reuse ;  /* 0x0000000091917220 */ /* 0x080fe20000400000 */
[----:B------:R-:W-:Y:S01]  /*93a0*/  ISETP.GT.AND P2, PT, R7, 0x20, PT ;  /* 0x000000200700780c */ /* 0x000fe20003f44270 */
        /* <DEDUP_REMOVED lines=24> */
[----:B------:R-:W-:Y:S01]  /*9530*/  @P0 STG.E.U16 desc[UR12][R16.64+0x32], R103 ;  /* 0x0000326710000986 */ /* 0x000fe2000c10150c */
[----:B------:R-:W-:Y:S01]  /*9540*/  ISETP.GT.AND P0, PT, R5, RZ, P2 ;  /* 0x000000ff0500720c */ /* 0x000fe20001704270 */
        /* <DEDUP_REMOVED lines=135> */
[----:B------:R-:W-:-:S02]  /*9dc0*/  F2FP.F16.F32.PACK_AB R68, RZ, R68 ;  /* 0x00000044ff44723e */ /* 0x000fc400000000ff */
[----:B------:R-:W-:Y:S01]  /*9dd0*/  F2FP.F16.F32.PACK_AB R69, RZ, R69 ;  /* 0x00000045ff45723e */ /* 0x000fe200000000ff */
[----:B------:R-:W-:Y:S01]  /*9de0*/  @P0 STG.E.U16 desc[UR12][R2.64+0x62], R113 ;  /* 0x0000627102000986 */ /* 0x000fe2000c10150c */
[----:B------:R-:W-:Y:S02]  /*9df0*/  ISETP.GT.AND P0, PT, R5, 0x8, P2 ;  /* 0x000000080500780c */ /* 0x000fe40001704270 */
[----:B------:R-:W-:Y:S02]  /*9e00*/  ISETP.GT.AND P2, PT, R7, 0x38, PT ;  /* 0x000000380700780c */ /* 0x000fe40003f44270 */
[----:B------:R-:W-:Y:S02]  /*9e10*/  F2FP.F16.F32.PACK_AB R70, RZ, R70 ;  /* 0x00000046ff46723e */ /* 0x000fe400000000ff */
[----:B------:R-:W-:Y:S02]  /*9e20*/  F2FP.F16.F32.PACK_AB R71, RZ, R71 ;  /* 0x00000047ff47723e */ /* 0x000fe400000000ff */
[----:B------:R-:W-:-:S02]  /*9e30*/  F2FP.F16.F32.PACK_AB R72, RZ, R72 ;  /* 0x00000048ff48723e */ /* 0x000fc400000000ff */
[----:B------:R-:W-:Y:S02]  /*9e40*/  F2FP.F16.F32.PACK_AB R73, RZ, R73 ;  /* 0x00000049ff49723e */ /* 0x000fe400000000ff */
[----:B------:R-:W-:Y:S01]  /*9e50*/  F2FP.F16.F32.PACK_AB R74, RZ, R74 ;  /* 0x0000004aff4a723e */ /* 0x000fe200000000ff */
[----:B------:R-:W-:Y:S01]  /*9e60*/  @P0 STG.E.U16 desc[UR12][R16.64+0x60], R114 ;  /* 0x0000607210000986 */ /* 0x000fe2000c10150c */
[----:B------:R-:W-:Y:S02]  /*9e70*/  ISETP.GT.AND P0, PT, R5, 0x8, P1 ;  /* 0x000000080500780c */ /* 0x000fe40000f04270 */
[----:B------:R-:W-:Y:S02]  /*9e80*/  ISETP.GT.AND P1, PT, R7, 0x39, PT ;  /* 0x000000390700780c */ /* 0x000fe40003f24270 */
[----:B------:R-:W-:Y:S02]  /*9e90*/  F2FP.F16.F32.PACK_AB R75, RZ, R75 ;  /* 0x0000004bff4b723e */ /* 0x000fe400000000ff */
[----:B------:R-:W-:-:S02]  /*9ea0*/  F2FP.F16.F32.PACK_AB R76, RZ, R76 ;  /* 0x0000004cff4c723e */ /* 0x000fc400000000ff */
[----:B------:R-:W-:Y:S02]  /*9eb0*/  F2FP.F16.F32.PACK_AB R77, RZ, R77 ;  /* 0x0000004dff4d723e */ /* 0x000fe400000000ff */
[----:B------:R-:W-:Y:S02]  /*9ec0*/  F2FP.F16.F32.PACK_AB R78, RZ, R78 ;  /* 0x0000004eff4e723e */ /* 0x000fe400000000ff */
[----:B------:R-:W-:Y:S01]  /*9ed0*/  F2FP.F16.F32.PACK_AB R79, RZ, R79 ;  /* 0x0000004fff4f723e */ /* 0x000fe200000000ff */
[----:B------:R-:W-:Y:S01]  /*9ee0*/  @P0 STG.E.U16 desc[UR12][R16.64+0x62], R115 ;  /* 0x0000627310000986 */ /* 0x000fe2000c10150c */
[----:B------:R-:W-:Y:S02]  /*9ef0*/  ISETP.GT.AND P0, PT, R5, RZ, P2 ;  /* 0x000000ff0500720c */ /* 0x000fe40001704270 */
[----:B------:R-:W-:Y:S02]  /*9f00*/  F2FP.F16.F32.PACK_AB R80, RZ, R80 ;  /* 0x00000050ff50723e */ /* 0x000fe400000000ff */
[----:B------:R-:W-:-:S02]  /*9f10*/  F2FP.F16.F32.PACK_AB R81, RZ, R81 ;  /* 0x00000051ff51723e */ /* 0x000fc400000000ff */
[----:B------:R-:W-:Y:S02]  /*9f20*/  F2FP.F16.F32.PACK_AB R82, RZ, R82 ;  /* 0x00000052ff52723e */ /* 0x000fe400000000ff */
[----:B------:R-:W-:Y:S02]  /*9f30*/  F2FP.F16.F32.PACK_AB R83, RZ, R83 ;  /* 0x00000053ff53723e */ /* 0x000fe400000000ff */
[----:B------:R-:W-:Y:S02]  /*9f40*/  F2FP.F16.F32.PACK_AB R84, RZ, R84 ;  /* 0x00000054ff54723e */ /* 0x000fe400000000ff */
[----:B------:R-:W-:Y:S01]  /*9f50*/  F2FP.F16.F32.PACK_AB R85, RZ, R85 ;  /* 0x00000055ff55723e */ /* 0x000fe200000000ff */
[----:B------:R-:W-:Y:S01]  /*9f60*/  @P0 STG.E.U16 desc[UR12][R2.64+0x70], R116 ;  /* 0x0000707402000986 */ /* 0x000fe2000c10150c */
[----:B------:R-:W-:Y:S02]  /*9f70*/  ISETP.GT.AND P0, PT, R5, RZ, P1 ;  /* 0x000000ff0500720c */ /* 0x000fe40000f04270 */
[----:B------:R-:W-:-:S11]  /*9f80*/  F2FP.F16.F32.PACK_AB R86, RZ, R86 ;  /* 0x00000056ff56723e */ /* 0x000fd600000000ff */
[----:B------:R-:W-:Y:S01]  /*9f90*/  @P0 STG.E.U16 desc[UR12][R2.64+0x72], R117 ;  /* 0x0000727502000986 */ /* 0x000fe2000c10150c */
[----:B------:R-:W-:Y:S02]  /*9fa0*/  ISETP.GT.AND P0, PT, R5, 0x8, P2 ;  /* 0x000000080500780c */ /* 0x000fe40001704270 */
[----:B------:R-:W-:-:S11]  /*9fb0*/  ISETP.GT.AND P2, PT, R7, 0x40, PT ;  /* 0x000000400700780c */ /* 0x000fd60003f44270 */
[----:B------:R-:W-:Y:S01]  /*9fc0*/  @P0 STG.E.U16 desc[UR12][R16.64+0x70], R118 ;  /* 0x0000707610000986 */ /* 0x000fe2000c10150c */
[----:B------:R-:W-:Y:S02]  /*9fd0*/  ISETP.GT.AND P0, PT, R5, 0x8, P1 ;  /* 0x000000080500780c */ /* 0x000fe40000f04270 */
[----:B------:R-:W-:-:S11]  /*9fe0*/  ISETP.GT.AND P1, PT, R7, 0x41, PT ;  /* 0x000000410700780c */ /* 0x000fd60003f24270 */
[----:B------:R-:W-:Y:S01]  /*9ff0*/  @P0 STG.E.U16 desc[UR12][R16.64+0x72], R119 ;  /* 0x0000727710000986 */ /* 0x000fe2000c10150c */
[----:B------:R-:W-:-:S13]  /*a000*/  ISETP.GT.AND P0, PT, R5, RZ, P2 ;  /* 0x000000ff0500720c */ /* 0x000fda0001704270 */
[----:B------:R-:W-:Y:S01]  /*a010*/  @P0 STG.E.U16 desc[UR12][R2.64+0x80], R120 ;  /* 0x0000807802000986 */ /* 0x000fe2000c10150c */
[----:B------:R-:W-:-:S13]  /*a020*/  ISETP.GT.AND P0, PT, R5, RZ, P1 ;  /* 0x000000ff0500720c */ /* 0x000fda0000f04270 */
        /* <DEDUP_REMOVED lines=51> */
[----:B------:R-:W-:-:S13]  /*a360*/  ISETP.GT.AND P0, PT, R5, 0x8, P1 ;  /* 0x000000080500780c */ /* 0x000fda0000f04270 */
[----:B------:R-:W-:Y:S01]  /*a370*/  @P0 STG.E.U16 desc[UR12][R16.64+0xd0], R142 ;  /* 0x0000d08e10000986 */ /* 0x000fe2000c10150c */
[----:B------:R-:W-:-:S13]  /*a380*/  ISETP.GT.AND P0, PT, R5, 0x8, P3 ;  /* 0x000000080500780c */ /* 0x000fda0001f04270 */
[----:B------:R-:W-:Y:S01]  /*a390*/  @P0 STG.E.U16 desc[UR12][R16.64+0xd2], R143 ;  /* 0x0000d28f10000986 */ /* 0x000fe2000c10150c */
[----:B------:R-:W-:-:S04]  /*a3a0*/  ISETP.GT.AND P0, PT, R7, 0x70, PT ;  /* 0x000000700700780c */ /* 0x000fc80003f04270 */
        /* <DEDUP_REMOVED lines=8> */
[----:B------:R-:W-:-:S13]  /*a430*/  ISETP.GT.AND P1, PT, R5, RZ, P2 ;  /* 0x000000ff0500720c */ /* 0x000fda0001724270 */
[----:B------:R-:W-:Y:S01]  /*a440*/  @P1 STG.E.U16 desc[UR12][R2.64+0xf0], R148 ;  /* 0x0000f09402001986 */ /* 0x000fe2000c10150c */
[----:B------:R-:W-:-:S04]  /*a450*/  ISETP.GT.AND P1, PT, R7, 0x79, PT ;  /* 0x000000790700780c */ /* 0x000fc80003f24270 */
[----:B------:R-:W-:-:S13]  /*a460*/  ISETP.GT.AND P6, PT, R5, RZ, P1 ;  /* 0x000000ff0500720c */ /* 0x000fda0000fc4270 */
[----:B------:R0:W-:Y:S01]  /*a470*/  @P6 STG.E.U16 desc[UR12][R2.64+0xf2], R149 ;  /* 0x0000f29502006986 */ /* 0x0001e2000c10150c */
[----:B------:R-:W-:-:S13]  /*a480*/  ISETP.GT.AND P6, PT, R5, 0x8, P2 ;  /* 0x000000080500780c */ /* 0x000fda00017c4270 */
[----:B0-----:R-:W-:Y:S02]  /*a490*/  @P6 IMAD.MOV.U32 R2, RZ, RZ, R16 ;  /* 0x000000ffff026224 */ /* 0x001fe400078e0010 */
[----:B------:R-:W-:-:S05]  /*a4a0*/  @P6 IMAD.MOV.U32 R3, RZ, RZ, R17 ;  /* 0x000000ffff036224 */ /* 0x000fca00078e0011 */
[----:B------:R0:W-:Y:S01]  /*a4b0*/  @P6 STG.E.U16 desc[UR12][R2.64+0xf0], R150 ;  /* 0x0000f09602006986 */ /* 0x0001e2000c10150c */
[----:B------:R-:W-:-:S13]  /*a4c0*/  ISETP.GT.AND P6, PT, R5, 0x8, P1 ;  /* 0x000000080500780c */ /* 0x000fda0000fc4270 */
[----:B------:R-:W-:Y:S01]  /*a4d0*/  @P6 STG.E.U16 desc[UR12][R16.64+0xf2], R151 ;  /* 0x0000f29710006986 */ /* 0x000fe2000c10150c */
[----:B------:R-:W-:-:S05]  /*a4e0*/  IADD3 R10, P6, R159, R12, RZ ;  /* 0x0000000c9f0a7210 */ /* 0x000fca0007fde0ff */
[----:B------:R-:W-:Y:S01]  /*a4f0*/  IMAD.X R11, R11, 0x1, R13, P6 ;  /* 0x000000010b0b7824 */ /* 0x000fe200030e060d */
[C---:B------:R-:W-:Y:S02]  /*a500*/  ISETP.GT.AND P6, PT, R5.reuse, 0x40, P5 ;  /* 0x000000400500780c */ /* 0x040fe40002fc4270 */
[----:B------:R-:W-:-:S11]  /*a510*/  ISETP.GT.AND P5, PT, R5, 0x48, P5 ;  /* 0x000000480500780c */ /* 0x000fd60002fa4270 */
[----:B------:R-:W-:Y:S01]  /*a520*/  @P6 STG.E.U16 desc[UR12][R12.64], R24 ;  /* 0x000000180c006986 */ /* 0x000fe2000c10150c */
[----:B------:R-:W-:-:S04]  /*a530*/  ISETP.GT.AND P6, PT, R7, 0x1, PT ;  /* 0x000000010700780c */ /* 0x000fc80003fc4270 */
[----:B------:R-:W-:-:S13]  /*a540*/  ISETP.GT.AND P6, PT, R5, 0x40, P6 ;  /* 0x000000400500780c */ /* 0x000fda00037c4270 */
[----:B------:R-:W-:Y:S01]  /*a550*/  @P6 STG.E.U16 desc[UR12][R12.64+0x2], R25 ;  /* 0x000002190c006986 */ /* 0x000fe2000c10150c */
[----:B------:R-:W-:-:S03]  /*a560*/  ISETP.GT.AND P6, PT, R7, 0x1, PT ;  /* 0x000000010700780c */ /* 0x000fc60003fc4270 */
[----:B------:R-:W-:Y:S01]  /*a570*/  @P5 STG.E.U16 desc[UR12][R14.64], R26 ;  /* 0x0000001a0e005986 */ /* 0x000fe2000c10150c */
[----:B------:R-:W-:Y:S02]  /*a580*/  ISETP.GT.AND P5, PT, R5, 0x48, P6 ;  /* 0x000000480500780c */ /* 0x000fe400037a4270 */
[----:B------:R-:W-:-:S11]  /*a590*/  ISETP.GT.AND P6, PT, R7, 0x8, PT ;  /* 0x000000080700780c */ /* 0x000fd60003fc4270 */
[----:B------:R-:W-:Y:S01]  /*a5a0*/  @P5 STG.E.U16 desc[UR12][R14.64+0x2], R27 ;  /* 0x0000021b0e005986 */ /* 0x000fe2000c10150c */
[----:B------:R-:W-:Y:S02]  /*a5b0*/  ISETP.GT.AND P5, PT, R5, 0x40, P6 ;  /* 0x000000400500780c */ /* 0x000fe400037a4270 */
[----:B------:R-:W-:-:S11]  /*a5c0*/  ISETP.GT.AND P6, PT, R7, 0x9, PT ;  /* 0x000000090700780c */ /* 0x000fd60003fc4270 */
[----:B------:R-:W-:Y:S01]  /*a5d0*/  @P5 STG.E.U16 desc[UR12][R12.64+0x10], R28 ;  /* 0x0000101c0c005986 */ /* 0x000fe2000c10150c */
[----:B------:R-:W-:-:S13]  /*a5e0*/  ISETP.GT.AND P5, PT, R5, 0x40, P6 ;  /* 0x000000400500780c */ /* 0x000fda00037a4270 */
[----:B------:R-:W-:Y:S01]  /*a5f0*/  @P5 STG.E.U16 desc[UR12][R12.64+0x12], R29 ;  /* 0x0000121d0c005986 */ /* 0x000fe2000c10150c */
[----:B------:R-:W-:-:S04]  /*a600*/  ISETP.GT.AND P5, PT, R7, 0x8, PT ;  /* 0x000000080700780c */ /* 0x000fc80003fa4270 */
[----:B------:R-:W-:-:S13]  /*a610*/  ISETP.GT.AND P5, PT, R5, 0x48, P5 ;  /* 0x000000480500780c */ /* 0x000fda0002fa4270 */
        /* <DEDUP_REMOVED lines=11> */
[----:B0-----:R-:W-:Y:S02]  /*a6d0*/  @P5 IMAD.MOV.U32 R2, RZ, RZ, R8 ;  /* 0x000000ffff025224 */ /* 0x001fe400078e0008 */
[----:B------:R-:W-:-:S05]  /*a6e0*/  @P5 IMAD.MOV.U32 R3, RZ, RZ, R9 ;  /* 0x000000ffff035224 */ /* 0x000fca00078e0009 */
[----:B------:R0:W-:Y:S01]  /*a6f0*/  @P5 STG.E.U16 desc[UR12][R2.64+0x20], R34 ;  /* 0x0000202202005986 */ /* 0x0001e2000c10150c */
[----:B------:R-:W-:Y:S02]  /*a700*/  ISETP.GT.AND P5, PT, R5, 0x48, P6 ;  /* 0x000000480500780c */ /* 0x000fe400037a4270 */
[----:B------:R-:W-:-:S11]  /*a710*/  ISETP.GT.AND P6, PT, R7, 0x18, PT ;  /* 0x000000180700780c */ /* 0x000fd60003fc4270 */
[----:B0-----:R-:W-:Y:S02]  /*a720*/  @P5 IMAD.MOV.U32 R2, RZ, RZ, R8 ;  /* 0x000000ffff025224 */ /* 0x001fe400078e0008 */
[----:B------:R-:W-:-:S05]  /*a730*/  @P5 IMAD.MOV.U32 R3, RZ, RZ, R9 ;  /* 0x000000ffff035224 */ /* 0x000fca00078e0009 */
[----:B------:R0:W-:Y:S01]  /*a740*/  @P5 STG.E.U16 desc[UR12][R2.64+0x22], R35 ;  /* 0x0000222302005986 */ /* 0x0001e2000c10150c */
        /* <DEDUP_REMOVED lines=150> */
[----:B------:R-:W-:-:S13]  /*b0b0*/  ISETP.GT.AND P5, PT, R5, 0x40, P6 ;  /* 0x000000400500780c */ /* 0x000fda00037a4270 */
[----:B------:R-:W-:Y:S01]  /*b0c0*/  @P5 STG.E.U16 desc[UR12][R12.64+0xd0], R76 ;  /* 0x0000d04c0c005986 */ /* 0x000fe2000c10150c */
[C---:B------:R-:W-:Y:S02]  /*b0d0*/  ISETP.GT.AND P5, PT, R5.reuse, 0x40, P3 ;  /* 0x000000400500780c */ /* 0x040fe40001fa4270 */
[----:B------:R-:W-:-:S11]  /*b0e0*/  ISETP.GT.AND P3, PT, R5, 0x48, P3 ;  /* 0x000000480500780c */ /* 0x000fd60001f64270 */
[----:B------:R-:W-:Y:S01]  /*b0f0*/  @P5 STG.E.U16 desc[UR12][R12.64+0xd2], R77 ;  /* 0x0000d24d0c005986 */ /* 0x000fe2000c10150c */
[C---:B------:R-:W-:Y:S02]  /*b100*/  ISETP.GT.AND P5, PT, R5.reuse, 0x48, P6 ;  /* 0x000000480500780c */ /* 0x040fe400037a4270 */
[C---:B------:R-:W-:Y:S02]  /*b110*/  ISETP.GT.AND P6, PT, R5.reuse, 0x40, P0 ;  /* 0x000000400500780c */ /* 0x040fe400007c4270 */
[----:B------:R-:W-:-:S09]  /*b120*/  ISETP.GT.AND P0, PT, R5, 0x48, P0 ;  /* 0x000000480500780c */ /* 0x000fd20000704270 */
[----:B0-----:R-:W-:Y:S02]  /*b130*/  @P5 IMAD.MOV.U32 R2, RZ, RZ, R8 ;  /* 0x000000ffff025224 */ /* 0x001fe400078e0008 */
[----:B------:R-:W-:-:S05]  /*b140*/  @P5 IMAD.MOV.U32 R3, RZ, RZ, R9 ;  /* 0x000000ffff035224 */ /* 0x000fca00078e0009 */
[----:B------:R0:W-:Y:S01]  /*b150*/  @P5 STG.E.U16 desc[UR12][R2.64+0xd0], R78 ;  /* 0x0000d04e02005986 */ /* 0x0001e2000c10150c */
[C---:B------:R-:W-:Y:S02]  /*b160*/  ISETP.GT.AND P5, PT, R5.reuse, 0x40, P4 ;  /* 0x000000400500780c */ /* 0x040fe400027a4270 */
[----:B------:R-:W-:Y:S01]  /*b170*/  ISETP.GT.AND P4, PT, R5, 0x48, P4 ;  /* 0x000000480500780c */ /* 0x000fe20002784270 */
[----:B0-----:R-:W-:Y:S02]  /*b180*/  @P3 IMAD.MOV.U32 R2, RZ, RZ, R8 ;  /* 0x000000ffff023224 */ /* 0x001fe400078e0008 */
[----:B------:R-:W-:-:S05]  /*b190*/  @P3 IMAD.MOV.U32 R3, RZ, RZ, R9 ;  /* 0x000000ffff033224 */ /* 0x000fca00078e0009 */
[----:B------:R0:W-:Y:S01]  /*b1a0*/  @P3 STG.E.U16 desc[UR12][R2.64+0xd2], R79 ;  /* 0x0000d24f02003986 */ /* 0x0001e2000c10150c */
[C---:B------:R-:W-:Y:S02]  /*b1b0*/  ISETP.GT.AND P3, PT, R5.reuse, 0x40, P1 ;  /* 0x000000400500780c */ /* 0x040fe40000f64270 */
[C---:B------:R-:W-:Y:S01]  /*b1c0*/  ISETP.GT.AND P1, PT, R5.reuse, 0x48, P1 ;  /* 0x000000480500780c */ /* 0x040fe20000f24270 */
[----:B------:R-:W-:Y:S01]  /*b1d0*/  @P6 STG.E.U16 desc[UR12][R12.64+0xe0], R80 ;  /* 0x0000e0500c006986 */ /* 0x000fe2000c10150c */
[C---:B------:R-:W-:Y:S02]  /*b1e0*/  ISETP.GT.AND P6, PT, R5.reuse, 0x40, P2 ;  /* 0x000000400500780c */ /* 0x040fe400017c4270 */
[----:B------:R-:W-:Y:S01]  /*b1f0*/  ISETP.GT.AND P2, PT, R5, 0x48, P2 ;  /* 0x000000480500780c */ /* 0x000fe20001744270 */
[----:B------:R-:W-:Y:S01]  /*b200*/  @P5 STG.E.U16 desc[UR12][R12.64+0xe2], R81 ;  /* 0x0000e2510c005986 */ /* 0x000fe2000c10150c */
[----:B0-----:R-:W-:Y:S02]  /*b210*/  @P0 IMAD.MOV.U32 R2, RZ, RZ, R8 ;  /* 0x000000ffff020224 */ /* 0x001fe400078e0008 */
[----:B------:R-:W-:-:S05]  /*b220*/  @P0 IMAD.MOV.U32 R3, RZ, RZ, R9 ;  /* 0x000000ffff030224 */ /* 0x000fca00078e0009 */
[----:B------:R0:W-:Y:S02]  /*b230*/  @P0 STG.E.U16 desc[UR12][R2.64+0xe0], R82 ;  /* 0x0000e05202000986 */ /* 0x0001e4000c10150c */
[----:B0-----:R-:W-:Y:S02]  /*b240*/  @P4 IMAD.MOV.U32 R2, RZ, RZ, R8 ;  /* 0x000000ffff024224 */ /* 0x001fe400078e0008 */
[----:B------:R-:W-:-:S05]  /*b250*/  @P4 IMAD.MOV.U32 R3, RZ, RZ, R9 ;  /* 0x000000ffff034224 */ /* 0x000fca00078e0009 */
[----:B------:R0:W-:Y:S04]  /*b260*/  @P4 STG.E.U16 desc[UR12][R2.64+0xe2], R83 ;  /* 0x0000e25302004986 */ /* 0x0001e8000c10150c */
[----:B------:R1:W-:Y:S04]  /*b270*/  @P6 STG.E.U16 desc[UR12][R12.64+0xf0], R84 ;  /* 0x0000f0540c006986 */ /* 0x0003e8000c10150c */
[----:B------:R1:W-:Y:S01]  /*b280*/  @P3 STG.E.U16 desc[UR12][R12.64+0xf2], R85 ;  /* 0x0000f2550c003986 */ /* 0x0003e2000c10150c */
[----:B0-----:R-:W-:Y:S02]  /*b290*/  @P2 IMAD.MOV.U32 R2, RZ, RZ, R8 ;  /* 0x000000ffff022224 */ /* 0x001fe400078e0008 */
[----:B------:R-:W-:-:S05]  /*b2a0*/  @P2 IMAD.MOV.U32 R3, RZ, RZ, R9 ;  /* 0x000000ffff032224 */ /* 0x000fca00078e0009 */
[----:B------:R1:W-:Y:S01]  /*b2b0*/  @P2 STG.E.U16 desc[UR12][R2.64+0xf0], R86 ;  /* 0x0000f05602002986 */ /* 0x0003e2000c10150c */
[----:B------:R-:W-:Y:S05]  /*b2c0*/  @!P1 EXIT ;  /* 0x000000000000994d */ /* 0x000fea0003800000 */
[----:B------:R-:W-:-:S05]  /*b2d0*/  F2FP.F16.F32.PACK_AB R0, RZ, R0 ;  /* 0x00000000ff00723e */ /* 0x000fca00000000ff */
[----:B------:R-:W-:Y:S01]  /*b2e0*/  STG.E.U16 desc[UR12][R8.64+0xf2], R0 ;  /* 0x0000f20008007986 */ /* 0x000fe2000c10150c */
[----:B------:R-:W-:Y:S05]  /*b2f0*/  EXIT ;  /* 0x000000000000794d */ /* 0x000fea0003800000 */
.L_x_13:
[----:B------:R-:W-:-:S13]  /*b300*/  ISETP.NE.AND P0, PT, R10, RZ, PT ;  /* 0x000000ff0a00720c */ /* 0x000fda0003f05270 */
[----:B------:R-:W-:Y:S05]  /*b310*/  @P0 EXIT ;  /* 0x000000000000094d */ /* 0x000fea0003800000 */
[----:B------:R-:W-:Y:S01]  /*b320*/  ELECT P0, URZ, PT ;  /* 0x00000000003f782f */ /* 0x000fe20003800000 */
[----:B------:R-:W-:-:S12]  /*b330*/  BSSY B0, `(.L_x_278) ;  /* 0x000007d000007945 */ /* 0x000fd80003800000 */
[----:B------:R-:W-:Y:S05]  /*b340*/  @!P0 BRA `(.L_x_279) ;  /* 0x0000000400ec8947 */ /* 0x000fea0003800000 */
[----:B------:R-:W-:-:S13]  /*b350*/  ISETP.GE.AND P0, PT, R12, 0x1, PT ;  /* 0x000000010c00780c */ /* 0x000fda0003f06270 */
[----:B------:R-:W-:Y:S05]  /*b360*/  @!P0 BRA `(.L_x_279) ;  /* 0x0000000400e48947 */ /* 0x000fea0003800000 */
[----:B------:R-:W0:Y:S01]  /*b370*/  S2R R6, SR_CgaCtaId ;  /* 0x0000000000067919 */ /* 0x000e220000008800 */
[----:B---3-5:R-:W1:Y:S01]  /*b380*/  LDC.64 R2, c[0x0][0x4d8] ;  /* 0x00013600ff027b82 */ /* 0x028e620000000a00 */
[----:B------:R-:W-:Y:S01]  /*b390*/  LOP3.LUT P0, RZ, R13, 0x1f, RZ, 0xc0, !PT ;  /* 0x0000001f0dff7812 */ /* 0x000fe2000780c0ff */
[----:B------:R-:W-:Y:S01]  /*b3a0*/  IMAD.SHL.U32 R14, R14, 0x80, RZ ;  /* 0x000000800e0e7824 */ /* 0x000fe200078e00ff */
[----:B------:R-:W-:Y:S01]  /*b3b0*/  ULDC.64 UR4, c[0x0][0x4b0] ;  /* 0x00012c0000047ab9 */ /* 0x000fe20000000a00 */
[----:B------:R-:W-:Y:S01]  /*b3c0*/  IMAD.SHL.U32 R11, R7, 0x80, RZ ;  /* 0x00000080070b7824 */ /* 0x000fe200078e00ff */
[C---:B------:R-:W-:Y:S01]  /*b3d0*/  ISETP.NE.AND P2, PT, R18.reuse, RZ, PT ;  /* 0x000000ff1200720c */ /* 0x040fe20003f45270 */
[----:B------:R-:W-:Y:S01]  /*b3e0*/  IMAD.MOV.U32 R7, RZ, RZ, RZ ;  /* 0x000000ffff077224 */ /* 0x000fe200078e00ff */
[----:B------:R-:W-:Y:S01]  /*b3f0*/  ISETP.NE.OR P0, PT, R18, RZ, !P0 ;  /* 0x000000ff1200720c */ /* 0x000fe20004705670 */
[----:B------:R-:W-:Y:S01]  /*b400*/  IMAD.MOV.U32 R16, RZ, RZ, RZ ;  /* 0x000000ffff107224 */ /* 0x000fe200078e00ff */
[----:B------:R-:W-:Y:S01]  /*b410*/  LOP3.LUT R15, R5, 0x2, RZ, 0xfc, !PT ;  /* 0x00000002050f7812 */ /* 0x000fe200078efcff */
[----:B------:R-:W-:-:S02]  /*b420*/  VIADD R13, R14, 0x40 ;  /* 0x000000400e0d7836 */ /* 0x000fc40000000000 */
[----:B------:R-:W-:Y:S02]  /*b430*/  VIADD R17, R11, 0x40 ;  /* 0x000000400b117836 */ /* 0x000fe40000000000 */
[----:B-1----:R-:W-:Y:S02]  /*b440*/  IMAD R23, R23, UR4, R2 ;  /* 0x0000000417177c24 */ /* 0x002fe4000f8e0202 */
[----:B------:R-:W-:Y:S02]  /*b450*/  IMAD R10, R4, UR5, R3 ;  /* 0x00000005040a7c24 */ /* 0x000fe4000f8e0203 */
[----:B------:R-:W-:Y:S02]  /*b460*/  IMAD.MOV.U32 R3, RZ, RZ, 0x1 ;  /* 0x00000001ff037424 */ /* 0x000fe400078e00ff */
[----:B------:R-:W-:Y:S02]  /*b470*/  IMAD.MOV.U32 R4, RZ, RZ, R8 ;  /* 0x000000ffff047224 */ /* 0x000fe400078e0008 */
[----:B0-----:R-:W-:-:S02]  /*b480*/  IMAD.SHL.U32 R0, R6, 0x800, RZ ;  /* 0x0000080006007824 */ /* 0x001fc400078e00ff */
[----:B------:R-:W-:-:S03]  /*b490*/  IMAD.SHL.U32 R2, R6, 0x20, RZ ;  /* 0x0000002006027824 */ /* 0x000fc600078e00ff */
[----:B------:R-:W-:-:S07]  /*b4a0*/  LOP3.LUT R0, R0, 0x800, RZ, 0xc0, !PT ;  /* 0x0000080000007812 */ /* 0x000fce00078ec0ff */
.L_x_283:
[----:B------:R-:W0:Y:S01]  /*b4b0*/  S2R R9, SR_CgaCtaId ;  /* 0x0000000000097919 */ /* 0x000e220000008800 */
[----:B------:R-:W-:-:S04]  /*b4c0*/  MOV R6, 0x400 ;  /* 0x0000040000067802 */ /* 0x000fc80000000f00 */
[----:B0-----:R-:W-:Y:S02]  /*b4d0*/  LEA R12, R9, R6, 0x18 ;  /* 0x00000006090c7211 */ /* 0x001fe400078ec0ff */
[----:B------:R-:W-:-:S03]  /*b4e0*/  SHF.L.U32 R6, R3, 0x1f, RZ ;  /* 0x0000001f03067819 */ /* 0x000fc600000006ff */
[----:B------:R-:W-:-:S07]  /*b4f0*/  IMAD R9, R7, 0x8, R12 ;  /* 0x0000000807097824 */ /* 0x000fce00078e020c */
.L_x_280:
[----:B0-----:R0:W1:Y:S02]  /*b500*/  SYNCS.PHASECHK.TRANS64.TRYWAIT P1, [R9+URZ+0x38038], R6 ;  /* 0x03803806090075a7 */ /* 0x001064000802017f */
[----:B-1----:R-:W-:Y:S05]  /*b510*/  @!P1 NANOSLEEP.SYNCS 0x989680 ;  /* 0x009896800000995d */ /* 0x002fea0003900000 */
[----:B------:R-:W1:Y:S02]  /*b520*/  @!P1 SYNCS.PHASECHK.TRANS64 P1, [R9+URZ+0x38038], R6 ;  /* 0x03803806090095a7 */ /* 0x000e64000802007f */
[----:B-1----:R-:W-:Y:S05]  /*b530*/  @!P1 BRA `(.L_x_280) ;  /* 0xfffffffc00f09947 */ /* 0x002fea000383ffff */
[----:B0-----:R-:W0:Y:S02]  /*b540*/  @!P2 LDC R6, c[0x0][0x500] ;  /* 0x00014000ff06ab82 */ /* 0x001e240000000800 */
[----:B0-----:R0:W-:Y:S02]  /*b550*/  @!P2 SYNCS.ARRIVE.TRANS64 RZ, [R9+URZ+0x38000], R6 ;  /* 0x0380000609ffa9a7 */ /* 0x0011e4000800003f */
[----:B0-----:R-:W-:-:S04]  /*b560*/  PRMT R6, R15, 0x9910, RZ ;  /* 0x000099100f067816 */ /* 0x001fc800000000ff */
[----:B------:R-:W-:-:S13]  /*b570*/  ISETP.NE.AND P1, PT, R6, 0x2, PT ;  /* 0x000000020600780c */ /* 0x000fda0003f25270 */
[----:B------:R-:W-:Y:S05]  /*b580*/  @P1 BRA `(.L_x_281) ;  /* 0x0000000000041947 */ /* 0x000fea0003800000 */
[----:B------:R-:W-:Y:S01]  /*b590*/  BPT.TRAP 0x1 ;  /* 0x000000040000795c */ /* 0x000fe20000300000 */
.L_x_281:
[----:B------:R-:W-:Y:S05]  /*b5a0*/  @P0 BRA `(.L_x_282) ;  /* 0x0000000000040947 */ /* 0x000fea0003800000 */
[----:B------:R-:W-:Y:S01]  /*b5b0*/  BPT.TRAP 0x1 ;  /* 0x000000040000795c */ /* 0x000fe20000300000 */
.L_x_282:
[----:B------:R-:W-:Y:S01]  /*b5c0*/  R2UR UR7, R16 ;  /* 0x00000000100772ca */ /* 0x000fe200000e0000 */
[----:B------:R-:W-:Y:S01]  /*b5d0*/  ULDC UR17, c[0x0][0x48c] ;  /* 0x0001230000117ab9 */ /* 0x000fe20000000800 */
[----:B------:R-:W-:Y:S01]  /*b5e0*/  R2UR UR26, R2 ;  /* 0x00000000021a72ca */ /* 0x000fe200000e0000 */
[----:B------:R-:W-:Y:S01]  /*b5f0*/  UISETP.NE.AND UP0, UPT, UR17, 0x1, UPT ;  /* 0x000000011100788c */ /* 0x000fe2000bf05270 */
[----:B------:R-:W-:Y:S01]  /*b600*/  IMAD R6, R7, 0x2000, R0 ;  /* 0x0000200007067824 */ /* 0x000fe200078e0200 */
[----:B------:R-:W-:Y:S01]  /*b610*/  R2UR UR6, R12 ;  /* 0x000000000c0672ca */ /* 0x000fe200000e0000 */
[----:B------:R-:W-:Y:S01]  /*b620*/  ULDC.64 UR18, c[0x0][0x198] ;  /* 0x0000660000127ab9 */ /* 0x000fe20000000a00 */
[----:B------:R-:W-:Y:S01]  /*b630*/  ULDC.64 UR30, c[0x0][0x4b8] ;  /* 0x00012e00001e7ab9 */ /* 0x000fe20000000a00 */
[----:B------:R-:W-:Y:S01]  /*b640*/  IMAD R6, R6, 0x2, R12 ;  /* 0x0000000206067824 */ /* 0x000fe200078e020c */
[----:B------:R-:W-:Y:S01]  /*b650*/  UIADD3 UR34, UP2, UR18, 0x1f0, URZ ;  /* 0x000001f012227890 */ /* 0x000fe2000ff5e03f */
[----:B------:R-:W-:Y:S01]  /*b660*/  ISETP.GT.AND P3, PT, R4, 0x1, PT ;  /* 0x000000010400780c */ /* 0x000fe20003f64270 */
[----:B------:R-:W-:Y:S01]  /*b670*/  ULDC.64 UR28, c[0x0][0x4d0] ;  /* 0x00013400001c7ab9 */ /* 0x000fe20000000a00 */
[----:B------:R-:W-:Y:S01]  /*b680*/  UMOV UR22, 0x0 ;  /* 0x0000000000167882 */ /* 0x000fe20000000000 */
[----:B------:R-:W-:Y:S01]  /*b690*/  USHF.L.U32 UR7, UR7, 0x6, URZ ;  /* 0x0000000607077899 */ /* 0x000fe2000800063f */
[----:B------:R-:W-:Y:S01]  /*b6a0*/  R2UR UR8, R6 ;  /* 0x00000000060872ca */ /* 0x000fe200000e0000 */
[----:B------:R-:W-:Y:S01]  /*b6b0*/  @UP0 ULDC.64 UR14, c[0x0][0x490] ;  /* 0x00012400000e0ab9 */ /* 0x000fe20000000a00 */
[----:B------:R-:W-:Y:S01]  /*b6c0*/  @UP0 ULDC.64 UR10, c[0x0][0x490] ;  /* 0x00012400000a0ab9 */ /* 0x000fe20000000a00 */
[----:B------:R-:W-:Y:S01]  /*b6d0*/  ULOP3.LUT UR26, UR7, 0x20, UR26, 0xf8, !UPT ;  /* 0x00000020071a7892 */ /* 0x000fe2000f8ef81a */
[----:B------:R-:W-:Y:S01]  /*b6e0*/  PRMT R6, R23, 0x40, R10 ;  /* 0x0000004017067816 */ /* 0x000fe2000000000a */
[----:B------:R-:W-:Y:S01]  /*b6f0*/  UIADD3.X UR35, URZ, UR19, URZ, UP2, !UPT ;  /* 0x000000133f237290 */ /* 0x000fe200097fe43f */
[----:B------:R-:W-:Y:S01]  /*b700*/  VIADD R4, R4, 0xffffffff ;  /* 0xffffffff04047836 */ /* 0x000fe20000000000 */
[----:B------:R-:W-:Y:S01]  /*b710*/  UIMAD.WIDE.U32 UR12, UR26, UR14, URZ ;  /* 0x0000000e1a0c72a5 */ /* 0x000fe2000f8e003f */
[----:B------:R-:W-:Y:S01]  /*b720*/  R2UR UR37, R6 ;  /* 0x00000000062572ca */ /* 0x000fe200000e0000 */
[----:B------:R-:W-:Y:S01]  /*b730*/  UIMAD.WIDE.U32 UR4, UR26, UR10, URZ ;  /* 0x0000000a1a0472a5 */ /* 0x000fe2000f8e003f */
[----:B------:R-:W-:Y:S01]  /*b740*/  R2UR UR10, R9 ;  /* 0x00000000090a72ca */ /* 0x000fe200000e0000 */
[----:B------:R-:W-:Y:S01]  /*b750*/  UMOV UR9, UR26 ;  /* 0x0000001a00097c82 */ /* 0x000fe20008000000 */
[----:B------:R-:W-:Y:S01]  /*b760*/  UIADD3 UR14, UP1, UR18, 0xf0, URZ ;  /* 0x000000f0120e7890 */ /* 0x000fe2000ff3e03f */
[----:B------:R-:W-:Y:S01]  /*b770*/  IMAD.MOV.U32 R6, RZ, RZ, 0x3 ;  /* 0x00000003ff067424 */ /* 0x000fe200078e00ff */
[----:B------:R-:W-:Y:S01]  /*b780*/  @UP0 USHF.R.U32.HI UR9, URZ, UR11, UR5 ;  /* 0x0000000b3f090299 */ /* 0x000fe20008011605 */
[----:B------:R-:W-:Y:S01]  /*b790*/  VIADD R16, R16, 0x1 ;  /* 0x0000000110107836 */ /* 0x000fe20000000000 */
[----:B------:R-:W-:Y:S01]  /*b7a0*/  ULDC UR12, c[0x0][0x498] ;  /* 0x00012600000c7ab9 */ /* 0x000fe20000000800 */
[----:B------:R-:W-:Y:S01]  /*b7b0*/  UMOV UR11, UR26 ;  /* 0x0000001a000b7c82 */ /* 0x000fe20008000000 */
[----:B------:R-:W-:Y:S01]  /*b7c0*/  @UP0 USHF.R.U32.HI UR11, URZ, UR15, UR13 ;  /* 0x0000000f3f0b0299 */ /* 0x000fe2000801160d */
[C---:B------:R-:W-:Y:S01]  /*b7d0*/  R2UR UR4, R7.reuse ;  /* 0x00000000070472ca */ /* 0x040fe200000e0000 */
[----:B------:R-:W-:Y:S01]  /*b7e0*/  UISETP.NE.AND UP0, UPT, UR12, 0x1, UPT ;  /* 0x000000010c00788c */ /* 0x000fe2000bf05270 */
[----:B------:R-:W-:Y:S01]  /*b7f0*/  VIADD R7, R7, 0x1 ;  /* 0x0000000107077836 */ /* 0x000fe20000000000 */
[----:B------:R-:W-:-:S02]  /*b800*/  UIADD3.X UR15, URZ, UR19, URZ, UP1, !UPT ;  /* 0x000000133f0f7290 */ /* 0x000fc40008ffe43f */
[----:B------:R-:W-:Y:S02]  /*b810*/  UIADD3 UR5, UR10, 0x38000, URZ ;  /* 0x000380000a057890 */ /* 0x000fe4000fffe03f */
[----:B------:R-:W-:Y:S01]  /*b820*/  UIADD3 UR10, -UR9, URZ, URZ ;  /* 0x0000003f090a7290 */ /* 0x000fe2000fffe13f */
[C---:B------:R-:W-:Y:S01]  /*b830*/  ISETP.NE.AND P1, PT, R7.reuse, 0x7, PT ;  /* 0x000000070700780c */ /* 0x040fe20003f25270 */
[----:B------:R-:W-:Y:S01]  /*b840*/  UIADD3 UR20, -UR11, URZ, URZ ;  /* 0x0000003f0b147290 */ /* 0x000fe2000fffe13f */
[----:B------:R-:W-:Y:S02]  /*b850*/  UMOV UR21, UR9 ;  /* 0x0000000900157c82 */ /* 0x000fe40008000000 */
[----:B------:R-:W-:Y:S01]  /*b860*/  @UP0 ULDC UR32, c[0x0][0x49c] ;  /* 0x0001270000200ab9 */ /* 0x000fe20000000800 */
[----:B------:R-:W-:Y:S01]  /*b870*/  @UP0 ULDC UR18, c[0x0][0x49c] ;  /* 0x0001270000120ab9 */ /* 0x000fe20000000800 */
[----:B------:R-:W-:Y:S01]  /*b880*/  UIMAD.WIDE.U32 UR32, UR11, UR32, URZ ;  /* 0x000000200b2072a5 */ /* 0x000fe2000f8e003f */
[----:B------:R-:W-:Y:S01]  /*b890*/  SEL R7, R7, RZ, P1 ;  /* 0x000000ff07077207 */ /* 0x000fe20000800000 */
[----:B------:R-:W-:-:S02]  /*b8a0*/  UIMAD.WIDE.U32 UR18, UR9, UR18, URZ ;  /* 0x00000012091272a5 */ /* 0x000fc4000f8e003f */
[----:B------:R-:W-:Y:S01]  /*b8b0*/  ULEA UR4, UR4, UR6, 0xe ;  /* 0x0000000604047291 */ /* 0x000fe2000f8e703f */
[----:B------:R-:W-:Y:S01]  /*b8c0*/  R2UR UR6, R14 ;  /* 0x000000000e0672ca */ /* 0x000fe200000e0000 */
[----:B------:R-:W-:Y:S01]  /*b8d0*/  @UP0 ULDC UR38, c[0x0][0x4a0] ;  /* 0x0001280000260ab9 */ /* 0x000fe20000000800 */
[----:B------:R-:W-:Y:S01]  /*b8e0*/  @UP0 ULDC UR39, c[0x0][0x4a0] ;  /* 0x0001280000270ab9 */ /* 0x000fe20000000800 */
[----:B------:R-:W-:Y:S01]  /*b8f0*/  R2UR UR32, R6 ;  /* 0x00000000062072ca */ /* 0x000fe200000e0000 */
[----:B------:R-:W-:Y:S01]  /*b900*/  UMOV UR13, UR11 ;  /* 0x0000000b000d7c82 */ /* 0x000fe20008000000 */
[----:B------:R-:W-:Y:S01]  /*b910*/  @UP0 USHF.R.U32.HI UR21, URZ, UR38, UR19 ;  /* 0x000000263f150299 */ /* 0x000fe20008011613 */
[----:B------:R-:W-:Y:S01]  /*b920*/  R2UR UR18, R11 ;  /* 0x000000000b1272ca */ /* 0x000fe200000e0000 */
[----:B------:R-:W-:Y:S01]  /*b930*/  @UP0 USHF.R.U32.HI UR13, URZ, UR39, UR33 ;  /* 0x000000273f0d0299 */ /* 0x000fe20008011621 */
[----:B------:R-:W-:Y:S01]  /*b940*/  SEL R6, RZ, 0x1, P1 ;  /* 0x00000001ff067807 */ /* 0x000fe20000800000 */
[----:B------:R-:W-:-:S02]  /*b950*/  UIMAD UR10, UR17, UR10, UR26 ;  /* 0x0000000a110a72a4 */ /* 0x000fc4000f8e021a */
[----:B------:R-:W-:Y:S01]  /*b960*/  UIMAD UR36, UR17, UR20, UR26 ;  /* 0x00000014112472a4 */ /* 0x000fe2000f8e021a */
[----:B------:R-:W-:Y:S01]  /*b970*/  R2UR UR26, R13 ;  /* 0x000000000d1a72ca */ /* 0x000fe200000e0000 */
[----:B------:R-:W-:Y:S01]  /*b980*/  UIADD3 UR20, -UR21, URZ, URZ ;  /* 0x0000003f15147290 */ /* 0x000fe2000fffe13f */
[----:B------:R-:W-:Y:S01]  /*b990*/  LOP3.LUT R3, R3, R6, RZ, 0x3c, !PT ;  /* 0x0000000603037212 */ /* 0x000fe200078e3cff */
[----:B------:R-:W-:Y:S02]  /*b9a0*/  UIADD3 UR17, -UR13, URZ, URZ ;  /* 0x0000003f0d117290 */ /* 0x000fe4000fffe13f */
[----:B------:R-:W-:Y:S01]  /*b9b0*/  UIMAD UR19, UR10, UR30, UR28 ;  /* 0x0000001e0a1372a4 */ /* 0x000fe2000f8e021c */
[----:B------:R-:W-:Y:S01]  /*b9c0*/  R2UR UR10, R17 ;  /* 0x00000000110a72ca */ /* 0x000fe200000e0000 */
[----:B------:R-:W-:Y:S01]  /*b9d0*/  UIMAD UR20, UR12, UR20, UR9 ;  /* 0x000000140c1472a4 */ /* 0x000fe2000f8e0209 */
[----:B------:R-:W-:Y:S01]  /*b9e0*/  UMOV UR23, 0x10000000 ;  /* 0x1000000000177882 */ /* 0x000fe20000000000 */
[----:B------:R-:W-:Y:S01]  /*b9f0*/  UIMAD UR12, UR12, UR17, UR11 ;  /* 0x000000110c0c72a4 */ /* 0x000fe2000f8e020b */
[----:B------:R0:W-:Y:S01]  /*ba00*/  UTMALDG.2D [UR4], [UR14], desc[UR22] ;  /* 0x000016040e0075b4 */ /* 0x0001e20008009000 */
[----:B------:R-:W-:-:S02]  /*ba10*/  UIADD3 UR24, UR4, 0x2000, URZ ;  /* 0x0000200004187890 */ /* 0x000fc4000fffe03f */
[----:B------:R-:W-:Y:S02]  /*ba20*/  UIADD3 UR16, UR8, 0x1c000, URZ ;  /* 0x0001c00008107890 */ /* 0x000fe4000fffe03f */
[----:B------:R-:W-:Y:S02]  /*ba30*/  UIMAD UR20, UR20, UR31, UR29 ;  /* 0x0000001f141472a4 */ /* 0x000fe4000f8e021d */
[----:B------:R-:W-:Y:S02]  /*ba40*/  UIADD3 UR8, UR8, 0x1e000, URZ ;  /* 0x0001e00008087890 */ /* 0x000fe4000fffe03f */
[----:B------:R-:W-:Y:S02]  /*ba50*/  UIMAD UR11, UR36, UR30, UR28 ;  /* 0x0000001e240b72a4 */ /* 0x000fe4000f8e021c */
[----:B------:R-:W-:Y:S01]  /*ba60*/  UIMAD UR12, UR12, UR31, UR29 ;  /* 0x0000001f0c0c72a4 */ /* 0x000fe2000f8e021d */
[----:B------:R-:W-:Y:S01]  /*ba70*/  UMOV UR25, UR5 ;  /* 0x0000000500197c82 */ /* 0x000fe20008000000 */
[----:B------:R-:W-:Y:S01]  /*ba80*/  UMOV UR27, UR7 ;  /* 0x00000007001b7c82 */ /* 0x000fe20008000000 */
[----:B------:R-:W-:Y:S01]  /*ba90*/  UMOV UR17, UR5 ;  /* 0x0000000500117c82 */ /* 0x000fe20008000000 */
[----:B------:R1:W-:Y:S01]  /*baa0*/  UTMALDG.2D [UR24], [UR14], desc[UR22] ;  /* 0x000016180e0075b4 */ /* 0x0003e20008009000 */
[----:B------:R-:W-:Y:S01]  /*bab0*/  UMOV UR9, UR5 ;  /* 0x0000000500097c82 */ /* 0x000fe20008000000 */
[----:B0-----:R-:W-:-:S09]  /*bac0*/  UPRMT UR4, UR37, 0x5410, UR32 ;  /* 0x0000541025047896 */ /* 0x001fd20008000020 */
[----:B------:R1:W-:Y:S01]  /*bad0*/  UTMALDG.4D.IM2COL.MULTICAST [UR16], [UR34], UR4 ;  /* 0x00000010220073b4 */ /* 0x0003e20008058804 */
[----:B------:R1:W-:Y:S02]  /*bae0*/  UTMALDG.4D.IM2COL.MULTICAST [UR8], [UR34], UR4 ;  /* 0x00000008220073b4 */ /* 0x0003e40008058804 */
[----:B-1----:R-:W-:Y:S05]  /*baf0*/  @P3 BRA `(.L_x_283) ;  /* 0xfffffff8006c3947 */ /* 0x002fea000383ffff */
.L_x_279:
[----:B------:R-:W-:Y:S05]  /*bb00*/  BSYNC B0 ;  /* 0x0000000000007941 */ /* 0x000fea0003800000 */
.L_x_278:
[----:B------:R-:W-:Y:S01]  /*bb10*/  ISETP.GE.U32.AND P0, PT, R8, 0x7, PT ;  /* 0x000000070800780c */ /* 0x000fe20003f06070 */
[----:B-----5:R-:W-:-:S12]  /*bb20*/  IMAD.MOV.U32 R0, RZ, RZ, 0x1 ;  /* 0x00000001ff007424 */ /* 0x020fd800078e00ff */
[----:B------:R-:W-:Y:S05]  /*bb30*/  @!P0 BRA `(.L_x_284) ;  /* 0x00000000001c8947 */ /* 0x000fea0003800000 */
[----:B---3--:R-:W-:-:S04]  /*bb40*/  IMAD.WIDE.U32 R2, R8, 0x24924925, RZ ;  /* 0x2492492508027825 */ /* 0x008fc800078e00ff */
[----:B------:R-:W-:-:S05]  /*bb50*/  IMAD.IADD R2, R8, 0x1, -R3 ;  /* 0x0000000108027824 */ /* 0x000fca00078e0a03 */
[----:B------:R-:W-:-:S04]  /*bb60*/  LEA.HI R2, R2, R3, RZ, 0x1f ;  /* 0x0000000302027211 */ /* 0x000fc800078ff8ff */
[----:B------:R-:W-:-:S04]  /*bb70*/  SHF.R.U32.HI R2, RZ, 0x2, R2 ;  /* 0x00000002ff027819 */ /* 0x000fc80000011602 */
[----:B------:R-:W-:-:S04]  /*bb80*/  LOP3.LUT R2, R2, 0x1, RZ, 0xc0, !PT ;  /* 0x0000000102027812 */ /* 0x000fc800078ec0ff */
[----:B------:R-:W-:-:S04]  /*bb90*/  ISETP.NE.U32.AND P0, PT, R2, 0x1, PT ;  /* 0x000000010200780c */ /* 0x000fc80003f05070 */
[----:B------:R-:W-:-:S09]  /*bba0*/  SEL R0, RZ, 0x1, !P0 ;  /* 0x00000001ff007807 */ /* 0x000fd20004000000 */
.L_x_284:
[----:B------:R-:W-:Y:S05]  /*bbb0*/  WARPSYNC.ALL ;  /* 0x0000000000007948 */ /* 0x000fea0003800000 */
[----:B------:R-:W-:-:S13]  /*bbc0*/  ELECT P0, URZ, PT ;  /* 0x00000000003f782f */ /* 0x000fda0003800000 */
[----:B------:R-:W-:Y:S05]  /*bbd0*/  @!P0 EXIT ;  /* 0x000000000000894d */ /* 0x000fea0003800000 */
[----:B------:R-:W-:-:S04]  /*bbe0*/  LOP3.LUT R5, R5, 0x2, RZ, 0xfc, !PT ;  /* 0x0000000205057812 */ /* 0x000fc800078efcff */
[----:B------:R-:W-:-:S13]  /*bbf0*/  ISETP.NE.AND P0, PT, R5, 0x3, PT ;  /* 0x000000030500780c */ /* 0x000fda0003f05270 */
[----:B------:R-:W-:Y:S05]  /*bc00*/  @!P0 BRA `(.L_x_285) ;  /* 0x0000000000048947 */ /* 0x000fea0003800000 */
[----:B------:R-:W-:Y:S01]  /*bc10*/  BPT.TRAP 0x1 ;  /* 0x000000040000795c */ /* 0x000fe20000300000 */
.L_x_285:
[----:B------:R-:W0:Y:S01]  /*bc20*/  S2R R5, SR_CgaCtaId ;  /* 0x0000000000057919 */ /* 0x000e220000008800 */
[----:B---3--:R-:W-:Y:S01]  /*bc30*/  IMAD.WIDE.U32 R2, R8, 0x24924925, RZ ;  /* 0x2492492508027825 */ /* 0x008fe200078e00ff */
[----:B------:R-:W-:-:S03]  /*bc40*/  MOV R4, 0x400 ;  /* 0x0000040000047802 */ /* 0x000fc60000000f00 */
[----:B------:R-:W-:-:S05]  /*bc50*/  IMAD.IADD R2, R8, 0x1, -R3 ;  /* 0x0000000108027824 */ /* 0x000fca00078e0a03 */
[----:B------:R-:W-:-:S04]  /*bc60*/  LEA.HI R2, R2, R3, RZ, 0x1f ;  /* 0x0000000302027211 */ /* 0x000fc800078ff8ff */
[----:B------:R-:W-:-:S05]  /*bc70*/  SHF.R.U32.HI R3, RZ, 0x2, R2 ;  /* 0x00000002ff037819 */ /* 0x000fca0000011602 */
[----:B------:R-:W-:Y:S01]  /*bc80*/  IMAD R8, R3, -0x7, R8 ;  /* 0xfffffff903087824 */ /* 0x000fe200078e0208 */
[----:B0-----:R-:W-:Y:S02]  /*bc90*/  LEA R4, R5, R4, 0x18 ;  /* 0x0000000405047211 */ /* 0x001fe400078ec0ff */
[----:B------:R-:W-:-:S03]  /*bca0*/  SHF.L.U32 R5, R0, 0x1f, RZ ;  /* 0x0000001f00057819 */ /* 0x000fc600000006ff */
[----:B------:R-:W-:-:S04]  /*bcb0*/  VIADD R3, R4, 0x38038 ;  /* 0x0003803804037836 */ /* 0x000fc80000000000 */
[----:B------:R-:W-:-:S07]  /*bcc0*/  IMAD R2, R8, 0x8, R3 ;  /* 0x0000000808027824 */ /* 0x000fce00078e0203 */
.L_x_286:
[----:B0-----:R0:W1:Y:S02]  /*bcd0*/  SYNCS.PHASECHK.TRANS64.TRYWAIT P0, [R2+URZ], R5 ;  /* 0x00000005020075a7 */ /* 0x001064000800017f */
[----:B-1----:R-:W-:Y:S05]  /*bce0*/  @!P0 NANOSLEEP.SYNCS 0x989680 ;  /* 0x009896800000895d */ /* 0x002fea0003900000 */
[----:B------:R-:W1:Y:S02]  /*bcf0*/  @!P0 SYNCS.PHASECHK.TRANS64 P0, [R2+URZ], R5 ;  /* 0x00000005020085a7 */ /* 0x000e64000800007f */
[----:B-1----:R-:W-:Y:S05]  /*bd00*/  @!P0 BRA `(.L_x_286) ;  /* 0xfffffffc00f08947 */ /* 0x002fea000383ffff */
[----:B------:R-:W-:-:S05]  /*bd10*/  VIADD R8, R8, 0x1 ;  /* 0x0000000108087836 */ /* 0x000fca0000000000 */
[----:B------:R-:W-:-:S04]  /*bd20*/  ISETP.NE.AND P0, PT, R8, 0x7, PT ;  /* 0x000000070800780c */ /* 0x000fc80003f05270 */
[----:B0-----:R-:W-:Y:S02]  /*bd30*/  SEL R5, RZ, 0x1, P0 ;  /* 0x00000001ff057807 */ /* 0x001fe40000000000 */
[----:B------:R-:W-:Y:S02]  /*bd40*/  SEL R8, R8, RZ, P0 ;  /* 0x000000ff08087207 */ /* 0x000fe40000000000 */
[----:B------:R-:W-:-:S03]  /*bd50*/  LOP3.LUT R7, R0, R5, RZ, 0x3c, !PT ;  /* 0x0000000500077212 */ /* 0x000fc600078e3cff */
[----:B------:R-:W-:Y:S01]  /*bd60*/  IMAD R0, R8, 0x8, R3 ;  /* 0x0000000808007824 */ /* 0x000fe200078e0203 */
[----:B------:R-:W-:-:S07]  /*bd70*/  SHF.L.U32 R5, R7, 0x1f, RZ ;  /* 0x0000001f07057819 */ /* 0x000fce00000006ff */
.L_x_287:
        /* <DEDUP_REMOVED lines=11> */
.L_x_288:
        /* <DEDUP_REMOVED lines=11> */
.L_x_289:
        /* <DEDUP_REMOVED lines=11> */
.L_x_290:
        /* <DEDUP_REMOVED lines=11> */
.L_x_291:
        /* <DEDUP_REMOVED lines=11> */
.L_x_292:
[----:B0-----:R0:W1:Y:S02]  /*c0f0*/  SYNCS.PHASECHK.TRANS64.TRYWAIT P0, [R8+URZ], R3 ;  /* 0x00000003080075a7 */ /* 0x001064000800017f */
[----:B-1----:R-:W-:Y:S05]  /*c100*/  @!P0 NANOSLEEP.SYNCS 0x989680 ;  /* 0x009896800000895d */ /* 0x002fea0003900000 */
[----:B------:R-:W1:Y:S02]  /*c110*/  @!P0 SYNCS.PHASECHK.TRANS64 P0, [R8+URZ], R3 ;  /* 0x00000003080085a7 */ /* 0x000e64000800007f */
[----:B-1----:R-:W-:Y:S05]  /*c120*/  @P0 EXIT ;  /* 0x000000000000094d */ /* 0x002fea0003800000 */
[----:B------:R-:W-:Y:S05]  /*c130*/  BRA `(.L_x_292) ;  /* 0xfffffffc00ec7947 */ /* 0x000fea000383ffff */
.L_x_293:
[----:B------:R-:W-:-:S00]  /*c140*/  BRA `(.L_x_293) ;  /* 0xfffffffc00fc7947 */ /* 0x000fc0000383ffff */
[----:B------:R-:W-:-:S00]  /*c150*/  NOP ;  /* 0x0000000000007918 */ /* 0x000fc00000000000 */
        /* <DEDUP_REMOVED lines=10> */
.L_x_294:


//--------------------- .nv.shared._ZN7cutlass13device_kernelINS_4conv6kernel13ConvUniversalINS1_16ConvProblemShapeILNS1_8OperatorE2ELi2EEENS1_10collective14CollectiveConvINS1_46MainloopSm90TmaGmmaWarpSpecializedImplicitGemmILS5_2ELi7ELi2EN4cute5tupleIJNSA_1CILi2EEENSC_ILi1EEESE_EEENS1_36KernelImplicitTmaWarpSpecializedSm90ELi1EEENSB_IJNSC_ILi128EEENSB_IJSI_EEENSB_IJNSC_ILi64EEEEEEEEENS_6half_tESN_NSA_8TiledMMAINSA_8MMA_AtomIJNSA_4SM904GMMA26MMA_64x128x16_F32F16F16_SSILNSR_5MajorE1ELST_1ELNSR_7ScaleInE1ELSU_1EEEEEENSA_6LayoutINSB_IJSE_SE_SE_EEENSB_IJNSC_ILi0EEESZ_SZ_EEEEENSB_IJNSA_10UnderscoreES12_S12_EEEEENS7_6detail26Sm90ImplicitGemmTileTraitsINSA_13SM90_TMA_LOADENSA_14ComposedLayoutINSA_7SwizzleILi3ELi4ELi3EEENSA_18smem_ptr_flag_bitsILi16EEENSX_INSB_IJNSB_IJSK_SD_EEENSB_IJNSC_ILi8EEES1E_EEENSB_IJSE_NSC_ILi7EEEEEEEEENSB_IJNSB_IJSE_NSC_ILi4096EEEEEENSB_IJSK_NSC_ILi512EEEEEENSB_IJSZ_NSC_ILi8192EEEEEEEEEEEEEvEENS16_INSA_30SM90_TMA_LOAD_IM2COL_MULTICASTES1R_vEEEENS_8epilogue10collective6detail29Sm90TmaWarpSpecializedAdapterINS1X_15DefaultEpilogueISN_NSB_IJlNSB_IJSE_llEEESZ_EEES22_NS1W_6thread17LinearCombinationISN_Li1EffLNS23_9ScaleType4KindE0ELNS_15FloatRoundStyleE2ESN_EENS_4gemm15EpilogueDefaultEEEEEvvEEEEvNT_6ParamsE --------------------------
	.section	.nv.shared._ZN7cutlass13device_kernelINS_4conv6kernel13ConvUniversalINS1_16ConvProblemShapeILNS1_8OperatorE2ELi2EEENS1_10collective14CollectiveConvINS1_46MainloopSm90TmaGmmaWarpSpecializedImplicitGemmILS5_2ELi7ELi2EN4cute5tupleIJNSA_1CILi2EEENSC_ILi1EEESE_EEENS1_36KernelImplicitTmaWarpSpecializedSm90ELi1EEENSB_IJNSC_ILi128EEENSB_IJSI_EEENSB_IJNSC_ILi64EEEEEEEEENS_6half_tESN_NSA_8TiledMMAINSA_8MMA_AtomIJNSA_4SM904GMMA26MMA_64x128x16_F32F16F16_SSILNSR_5MajorE1ELST_1ELNSR_7ScaleInE1ELSU_1EEEEEENSA_6LayoutINSB_IJSE_SE_SE_EEENSB_IJNSC_ILi0EEESZ_SZ_EEEEENSB_IJNSA_10UnderscoreES12_S12_EEEEENS7_6detail26Sm90ImplicitGemmTileTraitsINSA_13SM90_TMA_LOADENSA_14ComposedLayoutINSA_7SwizzleILi3ELi4ELi3EEENSA_18smem_ptr_flag_bitsILi16EEENSX_INSB_IJNSB_IJSK_SD_EEENSB_IJNSC_ILi8EEES1E_EEENSB_IJSE_NSC_ILi7EEEEEEEEENSB_IJNSB_IJSE_NSC_ILi4096EEEEEENSB_IJSK_NSC_ILi512EEEEEENSB_IJSZ_NSC_ILi8192EEEEEEEEEEEEEvEENS16_INSA_30SM90_TMA_LOAD_IM2COL_MULTICASTES1R_vEEEENS_8epilogue10collective6detail29Sm90TmaWarpSpecializedAdapterINS1X_15DefaultEpilogueISN_NSB_IJlNSB_IJSE_llEEESZ_EEES22_NS1W_6thread17LinearCombinationISN_Li1EffLNS23_9ScaleType4KindE0ELNS_15FloatRoundStyleE2ESN_EENS_4gemm15EpilogueDefaultEEEEEvvEEEEvNT_6ParamsE,"aw",@nobits
	.sectionflags	@""
	.align	16
	.zero		1024


//--------------------- .nv.shared.reserved.0     --------------------------
	.section	.nv.shared.reserved.0,"aw",@nobits
	.weak		__nv_reservedSMEM_offset_0_alias
	.size		__nv_reservedSMEM_offset_0_alias, 0, 0
	.other		__nv_reservedSMEM_offset_0_alias,@"STO_CUDA_RESERVED_SHARED STV_DEFAULT"
__nv_reservedSMEM_offset_0_alias:
	.zero		0


//--------------------- .nv.global                --------------------------
	.section	.nv.global,"aw",@nobits
.nv.global:
	.type		_ZN39_INTERNAL_95e5df94_4_k_cu_ecf0ad63_27714cute1_E,@object
	.size		_ZN39_INTERNAL_95e5df94_4_k_cu_ecf0ad63_27714cute1_E,(_ZN39_INTERNAL_95e5df94_4_k_cu_ecf0ad63_27714cuda3std3__45__cpo6cbeginE - _ZN39_INTERNAL_95e5df94_4_k_cu_ecf0ad63_27714cute1_E)
_ZN39_INTERNAL_95e5df94_4_k_cu_ecf0ad63_27714cute1_E:
	.zero		1
	.type		_ZN39_INTERNAL_95e5df94_4_k_cu_ecf0ad63_27714cuda3std3__45__cpo6cbeginE,@object
	.size		_ZN39_INTERNAL_95e5df94_4_k_cu_ecf0ad63_27714cuda3std3__45__cpo6cbeginE,(_ZN39_INTERNAL_95e5df94_4_k_cu_ecf0ad63_27714cuda3std3__48in_placeE - _ZN39_INTERNAL_95e5df94_4_k_cu_ecf0ad63_27714cuda3std3__45__cpo6cbeginE)
_ZN39_INTERNAL_95e5df94_4_k_cu_ecf0ad63_27714cuda3std3__45__cpo6cbeginE:
	.zero		1
	.type		_ZN39_INTERNAL_95e5df94_4_k_cu_ecf0ad63_27714cuda3std3__48in_placeE,@object
	.size		_ZN39_INTERNAL_95e5df94_4_k_cu_ecf0ad63_27714cuda3std3__48in_placeE,(_ZN39_INTERNAL_95e5df94_4_k_cu_ecf0ad63_27714cuda3std6ranges3__45__cpo9iter_moveE - _ZN39_INTERNAL_95e5df94_4_k_cu_ecf0ad63_27714cuda3std3__48in_placeE)
_ZN39_INTERNAL_95e5df94_4_k_cu_ecf0ad63_27714cuda3std3__48in_placeE:
	.zero		1
	.type		_ZN39_INTERNAL_95e5df94_4_k_cu_ecf0ad63_27714cuda3std6ranges3__45__cpo9iter_moveE,@object
	.size		_ZN39_INTERNAL_95e5df94_4_k_cu_ecf0ad63_27714cuda3std6ranges3__45__cpo9iter_moveE,(_ZN39_INTERNAL_95e5df94_4_k_cu_ecf0ad63_27714cuda3std3__45__cpo5beginE - _ZN39_INTERNAL_95e5df94_4_k_cu_ecf0ad63_27714cuda3std6ranges3__45__cpo9iter_moveE)
_ZN39_INTERNAL_95e5df94_4_k_cu_ecf0ad63_27714cuda3std6ranges3__45__cpo9iter_moveE:
	.zero		1
	.type		_ZN39_INTERNAL_95e5df94_4_k_cu_ecf0ad63_27714cuda3std3__45__cpo5beginE,@object
	.size		_ZN39_INTERNAL_95e5df94_4_k_cu_ecf0ad63_27714cuda3std3__45__cpo5beginE,(_ZN39_INTERNAL_95e5df94_4_k_cu_ecf0ad63_27714cuda3std3__441_GLOBAL__N__95e5df94_4_k_cu_ecf0ad63_27716ignoreE - _ZN39_INTERNAL_95e5df94_4_k_cu_ecf0ad63_27714cuda3std3__45__cpo5beginE)
_ZN39_INTERNAL_95e5df94_4_k_cu_ecf0ad63_27714cuda3std3__45__cpo5beginE:
	.zero		1
	.type		_ZN39_INTERNAL_95e5df94_4_k_cu_ecf0ad63_27714cuda3std3__441_GLOBAL__N__95e5df94_4_k_cu_ecf0ad63_27716ignoreE,@object
	.size		_ZN39_INTERNAL_95e5df94_4_k_cu_ecf0ad63_27714cuda3std3__441_GLOBAL__N__95e5df94_4_k_cu_ecf0ad63_27716ignoreE,(_ZN39_INTERNAL_95e5df94_4_k_cu_ecf0ad63_27714cute7productE - _ZN39_INTERNAL_95e5df94_4_k_cu_ecf0ad63_27714cuda3std3__441_GLOBAL__N__95e5df94_4_k_cu_ecf0ad63_27716ignoreE)
_ZN39_INTERNAL_95e5df94_4_k_cu_ecf0ad63_27714cuda3std3__441_GLOBAL__N__95e5df94_4_k_cu_ecf0ad63_27716ignoreE:
	.zero		1
	.type		_ZN39_INTERNAL_95e5df94_4_k_cu_ecf0ad63_27714cute7productE,@object
	.size		_ZN39_INTERNAL_95e5df94_4_k_cu_ecf0ad63_27714cute7productE,(_ZN39_INTERNAL_95e5df94_4_k_cu_ecf0ad63_27714cuda3std3__45__cpo3endE - _ZN39_INTERNAL_95e5df94_4_k_cu_ecf0ad63_27714cute7productE)
_ZN39_INTERNAL_95e5df94_4_k_cu_ecf0ad63_27714cute7productE:
	.zero		1
	.type		_ZN39_INTERNAL_95e5df94_4_k_cu_ecf0ad63_27714cuda3std3__45__cpo3endE,@object
	.size		_ZN39_INTERNAL_95e5df94_4_k_cu_ecf0ad63_27714cuda3std3__45__cpo3endE,(_ZN39_INTERNAL_95e5df94_4_k_cu_ecf0ad63_27714cuda3std3__419piecewise_constructE - _ZN39_INTERNAL_95e5df94_4_k_cu_ecf0ad63_27714cuda3std3__45__cpo3endE)
_ZN39_INTERNAL_95e5df94_4_k_cu_ecf0ad63_27714cuda3std3__45__cpo3endE:
	.zero		1
	.type		_ZN39_INTERNAL_95e5df94_4_k_cu_ecf0ad63_27714cuda3std3__419piecewise_constructE,@object
	.size		_ZN39_INTERNAL_95e5df94_4_k_cu_ecf0ad63_27714cuda3std3__419piecewise_constructE,(_ZN39_INTERNAL_95e5df94_4_k_cu_ecf0ad63_27714cuda3std3__45__cpo4cendE - _ZN39_INTERNAL_95e5df94_4_k_cu_ecf0ad63_27714cuda3std3__419piecewise_constructE)
_ZN39_INTERNAL_95e5df94_4_k_cu_ecf0ad63_27714cuda3std3__419piecewise_constructE:
	.zero		1
	.type		_ZN39_INTERNAL_95e5df94_4_k_cu_ecf0ad63_27714cuda3std3__45__cpo4cendE,@object
	.size		_ZN39_INTERNAL_95e5df94_4_k_cu_ecf0ad63_27714cuda3std3__45__cpo4cendE,(_ZN39_INTERNAL_95e5df94_4_k_cu_ecf0ad63_27714cuda3std6ranges3__45__cpo4swapE - _ZN39_INTERNAL_95e5df94_4_k_cu_ecf0ad63_27714cuda3std3__45__cpo4cendE)
_ZN39_INTERNAL_95e5df94_4_k_cu_ecf0ad63_27714cuda3std3__45__cpo4cendE:
	.zero		1
	.type		_ZN39_INTERNAL_95e5df94_4_k_cu_ecf0ad63_27714cuda3std6ranges3__45__cpo4swapE,@object
	.size		_ZN39_INTERNAL_95e5df94_4_k_cu_ecf0ad63_27714cuda3std6ranges3__45__cpo4swapE,(.L_7 - _ZN39_INTERNAL_95e5df94_4_k_cu_ecf0ad63_27714cuda3std6ranges3__45__cpo4swapE)
_ZN39_INTERNAL_95e5df94_4_k_cu_ecf0ad63_27714cuda3std6ranges3__45__cpo4swapE:
	.zero		1
.L_7:


//--------------------- .nv.constant0._ZN7cutlass13device_kernelINS_4conv6kernel13ConvUniversalINS1_16ConvProblemShapeILNS1_8OperatorE2ELi2EEENS1_10collective14CollectiveConvINS1_46MainloopSm90TmaGmmaWarpSpecializedImplicitGemmILS5_2ELi7ELi2EN4cute5tupleIJNSA_1CILi2EEENSC_ILi1EEESE_EEENS1_36KernelImplicitTmaWarpSpecializedSm90ELi1EEENSB_IJNSC_ILi128EEENSB_IJSI_EEENSB_IJNSC_ILi64EEEEEEEEENS_6half_tESN_NSA_8TiledMMAINSA_8MMA_AtomIJNSA_4SM904GMMA26MMA_64x128x16_F32F16F16_SSILNSR_5MajorE1ELST_1ELNSR_7ScaleInE1ELSU_1EEEEEENSA_6LayoutINSB_IJSE_SE_SE_EEENSB_IJNSC_ILi0EEESZ_SZ_EEEEENSB_IJNSA_10UnderscoreES12_S12_EEEEENS7_6detail26Sm90ImplicitGemmTileTraitsINSA_13SM90_TMA_LOADENSA_14ComposedLayoutINSA_7SwizzleILi3ELi4ELi3EEENSA_18smem_ptr_flag_bitsILi16EEENSX_INSB_IJNSB_IJSK_SD_EEENSB_IJNSC_ILi8EEES1E_EEENSB_IJSE_NSC_ILi7EEEEEEEEENSB_IJNSB_IJSE_NSC_ILi4096EEEEEENSB_IJSK_NSC_ILi512EEEEEENSB_IJSZ_NSC_ILi8192EEEEEEEEEEEEEvEENS16_INSA_30SM90_TMA_LOAD_IM2COL_MULTICASTES1R_vEEEENS_8epilogue10collective6detail29Sm90TmaWarpSpecializedAdapterINS1X_15DefaultEpilogueISN_NSB_IJlNSB_IJSE_llEEESZ_EEES22_NS1W_6thread17LinearCombinationISN_Li1EffLNS23_9ScaleType4KindE0ELNS_15FloatRoundStyleE2ESN_EENS_4gemm15EpilogueDefaultEEEEEvvEEEEvNT_6ParamsE --------------------------
	.section	.nv.constant0._ZN7cutlass13device_kernelINS_4conv6kernel13ConvUniversalINS1_16ConvProblemShapeILNS1_8OperatorE2ELi2EEENS1_10collective14CollectiveConvINS1_46MainloopSm90TmaGmmaWarpSpecializedImplicitGemmILS5_2ELi7ELi2EN4cute5tupleIJNSA_1CILi2EEENSC_ILi1EEESE_EEENS1_36KernelImplicitTmaWarpSpecializedSm90ELi1EEENSB_IJNSC_ILi128EEENSB_IJSI_EEENSB_IJNSC_ILi64EEEEEEEEENS_6half_tESN_NSA_8TiledMMAINSA_8MMA_AtomIJNSA_4SM904GMMA26MMA_64x128x16_F32F16F16_SSILNSR_5MajorE1ELST_1ELNSR_7ScaleInE1ELSU_1EEEEEENSA_6LayoutINSB_IJSE_SE_SE_EEENSB_IJNSC_ILi0EEESZ_SZ_EEEEENSB_IJNSA_10UnderscoreES12_S12_EEEEENS7_6detail26Sm90ImplicitGemmTileTraitsINSA_13SM90_TMA_LOADENSA_14ComposedLayoutINSA_7SwizzleILi3ELi4ELi3EEENSA_18smem_ptr_flag_bitsILi16EEENSX_INSB_IJNSB_IJSK_SD_EEENSB_IJNSC_ILi8EEES1E_EEENSB_IJSE_NSC_ILi7EEEEEEEEENSB_IJNSB_IJSE_NSC_ILi4096EEEEEENSB_IJSK_NSC_ILi512EEEEEENSB_IJSZ_NSC_ILi8192EEEEEEEEEEEEEvEENS16_INSA_30SM90_TMA_LOAD_IM2COL_MULTICASTES1R_vEEEENS_8epilogue10collective6detail29Sm90TmaWarpSpecializedAdapterINS1X_15DefaultEpilogueISN_NSB_IJlNSB_IJSE_llEEESZ_EEES22_NS1W_6thread17LinearCombinationISN_Li1EffLNS23_9ScaleType4KindE0ELNS_15FloatRoundStyleE2ESN_EENS_4gemm15EpilogueDefaultEEEEEvvEEEEvNT_6ParamsE,"a",@progbits
	.sectionflags	@""
	.align	4
.nv.constant0._ZN7cutlass13device_kernelINS_4conv6kernel13ConvUniversalINS1_16ConvProblemShapeILNS1_8OperatorE2ELi2EEENS1_10collective14CollectiveConvINS1_46MainloopSm90TmaGmmaWarpSpecializedImplicitGemmILS5_2ELi7ELi2EN4cute5tupleIJNSA_1CILi2EEENSC_ILi1EEESE_EEENS1_36KernelImplicitTmaWarpSpecializedSm90ELi1EEENSB_IJNSC_ILi128EEENSB_IJSI_EEENSB_IJNSC_ILi64EEEEEEEEENS_6half_tESN_NSA_8TiledMMAINSA_8MMA_AtomIJNSA_4SM904GMMA26MMA_64x128x16_F32F16F16_SSILNSR_5MajorE1ELST_1ELNSR_7ScaleInE1ELSU_1EEEEEENSA_6LayoutINSB_IJSE_SE_SE_EEENSB_IJNSC_ILi0EEESZ_SZ_EEEEENSB_IJNSA_10UnderscoreES12_S12_EEEEENS7_6detail26Sm90ImplicitGemmTileTraitsINSA_13SM90_TMA_LOADENSA_14ComposedLayoutINSA_7SwizzleILi3ELi4ELi3EEENSA_18smem_ptr_flag_bitsILi16EEENSX_INSB_IJNSB_IJSK_SD_EEENSB_IJNSC_ILi8EEES1E_EEENSB_IJSE_NSC_ILi7EEEEEEEEENSB_IJNSB_IJSE_NSC_ILi4096EEEEEENSB_IJSK_NSC_ILi512EEEEEENSB_IJSZ_NSC_ILi8192EEEEEEEEEEEEEvEENS16_INSA_30SM90_TMA_LOAD_IM2COL_MULTICASTES1R_vEEEENS_8epilogue10collective6detail29Sm90TmaWarpSpecializedAdapterINS1X_15DefaultEpilogueISN_NSB_IJlNSB_IJSE_llEEESZ_EEES22_NS1W_6thread17LinearCombinationISN_Li1EffLNS23_9ScaleType4KindE0ELNS_15FloatRoundStyleE2ESN_EENS_4gemm15EpilogueDefaultEEEEEvvEEEEvNT_6ParamsE:
	.zero		1536


//--------------------- SYMBOLS --------------------------

	.type		.nv.reservedSmem.offset0,@object
	.size		.nv.reservedSmem.offset0,0x4
